	.target	sm_90a

	.elftype	@"ET_EXEC"


//--------------------- .note.nv.tkinfo           --------------------------
	.section	.note.nv.tkinfo,"",@"SHT_NOTE"
	.sectionflags	@"SHF_NOTE_NV_TKINFO"
	.tkinfo
        /*0018*/ 	.word	0x00000002
        /*0030*/ 	.string	""
        /*0030*/ 	.string	"ptxas"
        /*0030*/ 	.string	"Cuda compilation tools, release 13.0, V13.0.88"
        /*0030*/ 	.string	"Build cuda_13.0.r13.0/compiler.36424714_0"
        /*0030*/ 	.string	"-arch sm_90a -m 64 "



//--------------------- .note.nv.cuinfo           --------------------------
	.section	.note.nv.cuinfo,"",@"SHT_NOTE"
	.sectionflags	@"SHF_NOTE_NV_CUINFO"
        /*0018*/ 	.short	0x0002
        /*001a*/ 	.short	0x005a
        /*001c*/ 	.short	0x0082
	.zero		2


//--------------------- .nv.info                  --------------------------
	.section	.nv.info,"",@"SHT_CUDA_INFO"
	.align	4


	//----- nvinfo : EIATTR_REGCOUNT
	.align		4
        /*0000*/ 	.byte	0x04, 0x2f
        /*0002*/ 	.short	(.L_15 - .L_14)
	.align		4
.L_14:
        /*0004*/ 	.word	index@(_ZN7cutlass13device_kernelINS_4gemm6kernel13GemmUniversalIN4cute5tupleIJiiiiEEENS1_10collective13CollectiveMmaINS1_34MainloopSm90TmaGmmaWarpSpecializedILi4ENS5_IJNS4_1CILi2EEENSA_ILi1EEESC_EEENS1_35KernelTmaWarpSpecializedCooperativeEEENS5_IJNSA_ILi128EEENSA_ILi64EEENSA_ILi32EEEEEENS_6half_tENS5_IJlSC_lEEESK_SL_NS4_8TiledMMAINS4_8MMA_AtomIJNS4_4SM904GMMA25MMA_64x64x16_F32F16F16_SSILNSP_5MajorE0ELSR_0ELNSP_7ScaleInE1ELSS_1EEEEEENS4_6LayoutISD_NS5_IJSC_NSA_ILi0EEESW_EEEEENS5_IJNS4_10UnderscoreESZ_SZ_EEEEENS4_13SM90_TMA_LOADENS4_14ComposedLayoutINS4_7SwizzleILi2ELi4ELi3EEENS4_18smem_ptr_flag_bitsILi16EEENSV_INS5_IJNSA_ILi8EEESI_EEENS5_IJSI_SC_EEEEEEEvNS4_8identityENS4_23SM90_TMA_LOAD_MULTICASTES1C_vS1D_EENS_8epilogue10collective6detail29Sm90TmaWarpSpecializedAdapterINS1H_15DefaultEpilogueISK_SL_SL_NS1G_6thread17LinearCombinationISK_Li1EffLNS1L_9ScaleType4KindE0ELNS_15FloatRoundStyleE2ESK_EENS1_15EpilogueDefaultEEEEEvvEEEEvNT_6ParamsE)
        /*0008*/ 	.word	0x000000a8


	//----- nvinfo : EIATTR_FRAME_SIZE
	.align		4
.L_15:
        /*000c*/ 	.byte	0x04, 0x11
        /*000e*/ 	.short	(.L_17 - .L_16)
	.align		4
.L_16:
        /*0010*/ 	.word	index@(_ZN7cutlass13device_kernelINS_4gemm6kernel13GemmUniversalIN4cute5tupleIJiiiiEEENS1_10collective13CollectiveMmaINS1_34MainloopSm90TmaGmmaWarpSpecializedILi4ENS5_IJNS4_1CILi2EEENSA_ILi1EEESC_EEENS1_35KernelTmaWarpSpecializedCooperativeEEENS5_IJNSA_ILi128EEENSA_ILi64EEENSA_ILi32EEEEEENS_6half_tENS5_IJlSC_lEEESK_SL_NS4_8TiledMMAINS4_8MMA_AtomIJNS4_4SM904GMMA25MMA_64x64x16_F32F16F16_SSILNSP_5MajorE0ELSR_0ELNSP_7ScaleInE1ELSS_1EEEEEENS4_6LayoutISD_NS5_IJSC_NSA_ILi0EEESW_EEEEENS5_IJNS4_10UnderscoreESZ_SZ_EEEEENS4_13SM90_TMA_LOADENS4_14ComposedLayoutINS4_7SwizzleILi2ELi4ELi3EEENS4_18smem_ptr_flag_bitsILi16EEENSV_INS5_IJNSA_ILi8EEESI_EEENS5_IJSI_SC_EEEEEEEvNS4_8identityENS4_23SM90_TMA_LOAD_MULTICASTES1C_vS1D_EENS_8epilogue10collective6detail29Sm90TmaWarpSpecializedAdapterINS1H_15DefaultEpilogueISK_SL_SL_NS1G_6thread17LinearCombinationISK_Li1EffLNS1L_9ScaleType4KindE0ELNS_15FloatRoundStyleE2ESK_EENS1_15EpilogueDefaultEEEEEvvEEEEvNT_6ParamsE)
        /*0014*/ 	.word	0x00000000


	//----- nvinfo : EIATTR_MIN_STACK_SIZE
	.align		4
.L_17:
        /*0018*/ 	.byte	0x04, 0x12
        /*001a*/ 	.short	(.L_19 - .L_18)
	.align		4
.L_18:
        /*001c*/ 	.word	index@(_ZN7cutlass13device_kernelINS_4gemm6kernel13GemmUniversalIN4cute5tupleIJiiiiEEENS1_10collective13CollectiveMmaINS1_34MainloopSm90TmaGmmaWarpSpecializedILi4ENS5_IJNS4_1CILi2EEENSA_ILi1EEESC_EEENS1_35KernelTmaWarpSpecializedCooperativeEEENS5_IJNSA_ILi128EEENSA_ILi64EEENSA_ILi32EEEEEENS_6half_tENS5_IJlSC_lEEESK_SL_NS4_8TiledMMAINS4_8MMA_AtomIJNS4_4SM904GMMA25MMA_64x64x16_F32F16F16_SSILNSP_5MajorE0ELSR_0ELNSP_7ScaleInE1ELSS_1EEEEEENS4_6LayoutISD_NS5_IJSC_NSA_ILi0EEESW_EEEEENS5_IJNS4_10UnderscoreESZ_SZ_EEEEENS4_13SM90_TMA_LOADENS4_14ComposedLayoutINS4_7SwizzleILi2ELi4ELi3EEENS4_18smem_ptr_flag_bitsILi16EEENSV_INS5_IJNSA_ILi8EEESI_EEENS5_IJSI_SC_EEEEEEEvNS4_8identityENS4_23SM90_TMA_LOAD_MULTICASTES1C_vS1D_EENS_8epilogue10collective6detail29Sm90TmaWarpSpecializedAdapterINS1H_15DefaultEpilogueISK_SL_SL_NS1G_6thread17LinearCombinationISK_Li1EffLNS1L_9ScaleType4KindE0ELNS_15FloatRoundStyleE2ESK_EENS1_15EpilogueDefaultEEEEEvvEEEEvNT_6ParamsE)
        /*0020*/ 	.word	0x00000000
.L_19:


//--------------------- .nv.compat                --------------------------
	.section	.nv.compat,"",@"SHT_CUDA_COMPAT_INFO"
	.align	4
        /*0000*/ 	.byte	0x02, 0x09, 0x01, 0x00, 0x02, 0x02, 0x04, 0x00, 0x02, 0x05, 0x05, 0x00, 0x03, 0x07, 0x01, 0x01
        /*0010*/ 	.byte	0x02, 0x03, 0x01, 0x00, 0x02, 0x06, 0x01, 0x00, 0x04, 0x0b, 0x08, 0x00, 0x00, 0x00, 0x00, 0x00
        /*0020*/ 	.byte	0x00, 0x00, 0x00, 0x00


//--------------------- .nv.info._ZN7cutlass13device_kernelINS_4gemm6kernel13GemmUniversalIN4cute5tupleIJiiiiEEENS1_10collective13CollectiveMmaINS1_34MainloopSm90TmaGmmaWarpSpecializedILi4ENS5_IJNS4_1CILi2EEENSA_ILi1EEESC_EEENS1_35KernelTmaWarpSpecializedCooperativeEEENS5_IJNSA_ILi128EEENSA_ILi64EEENSA_ILi32EEEEEENS_6half_tENS5_IJlSC_lEEESK_SL_NS4_8TiledMMAINS4_8MMA_AtomIJNS4_4SM904GMMA25MMA_64x64x16_F32F16F16_SSILNSP_5MajorE0ELSR_0ELNSP_7ScaleInE1ELSS_1EEEEEENS4_6LayoutISD_NS5_IJSC_NSA_ILi0EEESW_EEEEENS5_IJNS4_10UnderscoreESZ_SZ_EEEEENS4_13SM90_TMA_LOADENS4_14ComposedLayoutINS4_7SwizzleILi2ELi4ELi3EEENS4_18smem_ptr_flag_bitsILi16EEENSV_INS5_IJNSA_ILi8EEESI_EEENS5_IJSI_SC_EEEEEEEvNS4_8identityENS4_23SM90_TMA_LOAD_MULTICASTES1C_vS1D_EENS_8epilogue10collective6detail29Sm90TmaWarpSpecializedAdapterINS1H_15DefaultEpilogueISK_SL_SL_NS1G_6thread17LinearCombinationISK_Li1EffLNS1L_9ScaleType4KindE0ELNS_15FloatRoundStyleE2ESK_EENS1_15EpilogueDefaultEEEEEvvEEEEvNT_6ParamsE --------------------------
	.section	.nv.info._ZN7cutlass13device_kernelINS_4gemm6kernel13GemmUniversalIN4cute5tupleIJiiiiEEENS1_10collective13CollectiveMmaINS1_34MainloopSm90TmaGmmaWarpSpecializedILi4ENS5_IJNS4_1CILi2EEENSA_ILi1EEESC_EEENS1_35KernelTmaWarpSpecializedCooperativeEEENS5_IJNSA_ILi128EEENSA_ILi64EEENSA_ILi32EEEEEENS_6half_tENS5_IJlSC_lEEESK_SL_NS4_8TiledMMAINS4_8MMA_AtomIJNS4_4SM904GMMA25MMA_64x64x16_F32F16F16_SSILNSP_5MajorE0ELSR_0ELNSP_7ScaleInE1ELSS_1EEEEEENS4_6LayoutISD_NS5_IJSC_NSA_ILi0EEESW_EEEEENS5_IJNS4_10UnderscoreESZ_SZ_EEEEENS4_13SM90_TMA_LOADENS4_14ComposedLayoutINS4_7SwizzleILi2ELi4ELi3EEENS4_18smem_ptr_flag_bitsILi16EEENSV_INS5_IJNSA_ILi8EEESI_EEENS5_IJSI_SC_EEEEEEEvNS4_8identityENS4_23SM90_TMA_LOAD_MULTICASTES1C_vS1D_EENS_8epilogue10collective6detail29Sm90TmaWarpSpecializedAdapterINS1H_15DefaultEpilogueISK_SL_SL_NS1G_6thread17LinearCombinationISK_Li1EffLNS1L_9ScaleType4KindE0ELNS_15FloatRoundStyleE2ESK_EENS1_15EpilogueDefaultEEEEEvvEEEEvNT_6ParamsE,"",@"SHT_CUDA_INFO"
	.sectionflags	@""
	.align	4


	//----- nvinfo : EIATTR_CUDA_API_VERSION
	.align		4
        /*0000*/ 	.byte	0x04, 0x37
        /*0002*/ 	.short	(.L_21 - .L_20)
.L_20:
        /*0004*/ 	.word	0x00000082


	//----- nvinfo : EIATTR_KPARAM_INFO
	.align		4
.L_21:
        /*0008*/ 	.byte	0x04, 0x17
        /*000a*/ 	.short	(.L_23 - .L_22)
.L_22:
        /*000c*/ 	.word	0x00000000
        /*0010*/ 	.short	0x0000
        /*0012*/ 	.short	0x0070
        /*0014*/ 	.byte	0x00, 0xf0, 0x01, 0x10


	//----- nvinfo : EIATTR_SPARSE_MMA_MASK
	.align		4
.L_23:
        /*0018*/ 	.byte	0x03, 0x50
        /*001a*/ 	.short	0x0000


	//----- nvinfo : EIATTR_MAXREG_COUNT
	.align		4
        /*001c*/ 	.byte	0x03, 0x1b
        /*001e*/ 	.short	0x00a8


	//----- nvinfo : EIATTR_NUM_BARRIERS
	.align		4
        /*0020*/ 	.byte	0x02, 0x4c
        /*0022*/ 	.byte	0x01
	.zero		1


	//----- nvinfo : EIATTR_EXTERNS
	.align		4
        /*0024*/ 	.byte	0x04, 0x0f
        /*0026*/ 	.short	(.L_25 - .L_24)


	//   ....[0]....
	.align		4
.L_24:
        /*0028*/ 	.word	index@(__assertfail)


	//----- nvinfo : EIATTR_MERCURY_ISA_VERSION
	.align		4
.L_25:
        /*002c*/ 	.byte	0x03, 0x5f
        /*002e*/ 	.short	0x0101


	//----- nvinfo : EIATTR_INT_WARP_WIDE_INSTR_OFFSETS
	.align		4
        /*0030*/ 	.byte	0x04, 0x31
        /*0032*/ 	.short	(.L_27 - .L_26)


	//   ....[0]....
.L_26:
        /*0034*/ 	.word	0x00000480


	//   ....[1]....
        /*0038*/ 	.word	0x000004b0


	//   ....[2]....
        /*003c*/ 	.word	0x00000670


	//   ....[3]....
        /*0040*/ 	.word	0x00001ac0


	//----- nvinfo : EIATTR_COOP_GROUP_MASK_REGIDS
	.align		4
.L_27:
        /*0044*/ 	.byte	0x04, 0x29
        /*0046*/ 	.short	(.L_29 - .L_28)


	//   ....[0]....
.L_28:
        /*0048*/ 	.word	0xffffffff


	//   ....[1]....
        /*004c*/ 	.word	0xffffffff


	//   ....[2]....
        /*0050*/ 	.word	0xffffffff


	//   ....[3]....
        /*0054*/ 	.word	0xffffffff


	//   ....[4]....
        /*0058*/ 	.word	0xffffffff


	//   ....[5]....
        /*005c*/ 	.word	0xffffffff


	//----- nvinfo : EIATTR_COOP_GROUP_INSTR_OFFSETS
	.align		4
.L_29:
        /*0060*/ 	.byte	0x04, 0x28
        /*0062*/ 	.short	(.L_31 - .L_30)


	//   ....[0]....
.L_30:
        /*0064*/ 	.word	0x00000060


	//   ....[1]....
        /*0068*/ 	.word	0x00000070


	//   ....[2]....
        /*006c*/ 	.word	0x00000130


	//   ....[3]....
        /*0070*/ 	.word	0x000002d0


	//   ....[4]....
        /*0074*/ 	.word	0x000007f0


	//   ....[5]....
        /*0078*/ 	.word	0x00001230


	//----- nvinfo : EIATTR_REG_RECONFIG
	.align		4
.L_31:
        /*007c*/ 	.byte	0x01, 0x54
	.zero		2


	//----- nvinfo : EIATTR_SYSCALL_OFFSETS
	.align		4
        /*0080*/ 	.byte	0x04, 0x46
        /*0082*/ 	.short	(.L_33 - .L_32)


	//   ....[0]....
.L_32:
        /*0084*/ 	.word	0x000013f0


	//----- nvinfo : EIATTR_MBARRIER_INSTR_OFFSETS
	.align		4
.L_33:
        /*0088*/ 	.byte	0x04, 0x39
        /*008a*/ 	.short	(.L_35 - .L_34)


	//   ....[0]....
.L_34:
        /*008c*/ 	.word	0x00000230
        /*0090*/ 	.word	0x000000ff
        /*0094*/ 	.word	0x00000000
        /*0098*/ 	.short	0x0100
        /*009a*/ 	.byte	0x08
	.zero		1


	//   ....[1]....
        /*009c*/ 	.word	0x00000240
        /*00a0*/ 	.word	0x000000ff
        /*00a4*/ 	.word	0x00000020
        /*00a8*/ 	.short	0x0100
        /*00aa*/ 	.byte	0x08
	.zero		1


	//   ....[2]....
        /*00ac*/ 	.word	0x00000250
        /*00b0*/ 	.word	0x000000ff
        /*00b4*/ 	.word	0x00000008
        /*00b8*/ 	.short	0x0100
        /*00ba*/ 	.byte	0x08
	.zero		1


	//   ....[3]....
        /*00bc*/ 	.word	0x00000260
        /*00c0*/ 	.word	0x000000ff
        /*00c4*/ 	.word	0x00000028
        /*00c8*/ 	.short	0x0100
        /*00ca*/ 	.byte	0x08
	.zero		1


	//   ....[4]....
        /*00cc*/ 	.word	0x00000270
        /*00d0*/ 	.word	0x000000ff
        /*00d4*/ 	.word	0x00000010
        /*00d8*/ 	.short	0x0100
        /*00da*/ 	.byte	0x08
	.zero		1


	//   ....[5]....
        /*00dc*/ 	.word	0x00000280
        /*00e0*/ 	.word	0x000000ff
        /*00e4*/ 	.word	0x00000030
        /*00e8*/ 	.short	0x0100
        /*00ea*/ 	.byte	0x08
	.zero		1


	//   ....[6]....
        /*00ec*/ 	.word	0x00000290
        /*00f0*/ 	.word	0x000000ff
        /*00f4*/ 	.word	0x00000018
        /*00f8*/ 	.short	0x0100
        /*00fa*/ 	.byte	0x08
	.zero		1


	//   ....[7]....
        /*00fc*/ 	.word	0x000002a0
        /*0100*/ 	.word	0x000000ff
        /*0104*/ 	.word	0x00000038
        /*0108*/ 	.short	0x0100
        /*010a*/ 	.byte	0x08
	.zero		1


	//   ....[8]....
        /*010c*/ 	.word	0x000006f0
        /*0110*/ 	.word	0x000000ff
        /*0114*/ 	.word	0x00000050
        /*0118*/ 	.short	0x0100
        /*011a*/ 	.byte	0x06
	.zero		1


	//   ....[9]....
        /*011c*/ 	.word	0x00000780
        /*0120*/ 	.word	0x000000ff
        /*0124*/ 	.word	0x00000058
        /*0128*/ 	.short	0x0100
        /*012a*/ 	.byte	0x06
	.zero		1


	//   ....[10]....
        /*012c*/ 	.word	0x000014b0
        /*0130*/ 	.word	0x00000003
        /*0134*/ 	.word	0x00000000
        /*0138*/ 	.short	0x010a
        /*013a*/ 	.byte	0x3f
	.zero		1


	//   ....[11]....
        /*013c*/ 	.word	0x000014f0
        /*0140*/ 	.word	0x00000003
        /*0144*/ 	.word	0x00000000
        /*0148*/ 	.short	0x010a
        /*014a*/ 	.byte	0x3f
	.zero		1


	//   ....[12]....
        /*014c*/ 	.word	0x000017c0
        /*0150*/ 	.word	0x00000005
        /*0154*/ 	.word	0x00000000
        /*0158*/ 	.short	0x010a
        /*015a*/ 	.byte	0x3f
	.zero		1


	//   ....[13]....
        /*015c*/ 	.word	0x00001800
        /*0160*/ 	.word	0x00000005
        /*0164*/ 	.word	0x00000000
        /*0168*/ 	.short	0x010a
        /*016a*/ 	.byte	0x3f
	.zero		1


	//   ....[14]....
        /*016c*/ 	.word	0x00001960
        /*0170*/ 	.word	0x00000005
        /*0174*/ 	.word	0x00000000
        /*0178*/ 	.short	0x0101
        /*017a*/ 	.byte	0x3f
	.zero		1


	//   ....[15]....
        /*017c*/ 	.word	0x00001b40
        /*0180*/ 	.word	0x00000003
        /*0184*/ 	.word	0x00000000
        /*0188*/ 	.short	0x0101
        /*018a*/ 	.byte	0x3f
	.zero		1


	//   ....[16]....
        /*018c*/ 	.word	0x00005060
        /*0190*/ 	.word	0x00000014
        /*0194*/ 	.word	0x00000020
        /*0198*/ 	.short	0x010a
        /*019a*/ 	.byte	0x3f
	.zero		1


	//   ....[17]....
        /*019c*/ 	.word	0x00005420
        /*01a0*/ 	.word	0x00000005
        /*01a4*/ 	.word	0x00000058
        /*01a8*/ 	.short	0x0101
        /*01aa*/ 	.byte	0x3f
	.zero		1


	//   ....[18]....
        /*01ac*/ 	.word	0x00005b40
        /*01b0*/ 	.word	0x00000007
        /*01b4*/ 	.word	0x00000000
        /*01b8*/ 	.short	0x010a
        /*01ba*/ 	.byte	0x3f
	.zero		1


	//   ....[19]....
        /*01bc*/ 	.word	0x00005bc0
        /*01c0*/ 	.word	0x00000008
        /*01c4*/ 	.word	0x00000000
        /*01c8*/ 	.short	0x010a
        /*01ca*/ 	.byte	0x3f
	.zero		1


	//   ....[20]....
        /*01cc*/ 	.word	0x00005c50
        /*01d0*/ 	.word	0x0000000b
        /*01d4*/ 	.word	0x00000000
        /*01d8*/ 	.short	0x010a
        /*01da*/ 	.byte	0x3f
	.zero		1


	//   ....[21]....
        /*01dc*/ 	.word	0x00005ce0
        /*01e0*/ 	.word	0x00000003
        /*01e4*/ 	.word	0x00000000
        /*01e8*/ 	.short	0x010a
        /*01ea*/ 	.byte	0x3f
	.zero		1


	//   ....[22]....
        /*01ec*/ 	.word	0x00005d40
        /*01f0*/ 	.word	0x00000003
        /*01f4*/ 	.word	0x00000000
        /*01f8*/ 	.short	0x010a
        /*01fa*/ 	.byte	0x3f
	.zero		1


	//   ....[23]....
        /*01fc*/ 	.word	0x00005d90
        /*0200*/ 	.word	0x00000005
        /*0204*/ 	.word	0x00000000
        /*0208*/ 	.short	0x010a
        /*020a*/ 	.byte	0x3f
	.zero		1


	//   ....[24]....
        /*020c*/ 	.word	0x00005e60
        /*0210*/ 	.word	0x00000014
        /*0214*/ 	.word	0x00000020
        /*0218*/ 	.short	0x010a
        /*021a*/ 	.byte	0x3f
	.zero		1


	//   ....[25]....
        /*021c*/ 	.word	0x00005f30
        /*0220*/ 	.word	0x00000007
        /*0224*/ 	.word	0x00000000
        /*0228*/ 	.short	0x010a
        /*022a*/ 	.byte	0x3f
	.zero		1


	//   ....[26]....
        /*022c*/ 	.word	0x00005f80
        /*0230*/ 	.word	0x00000008
        /*0234*/ 	.word	0x00000000
        /*0238*/ 	.short	0x010a
        /*023a*/ 	.byte	0x3f
	.zero		1


	//   ....[27]....
        /*023c*/ 	.word	0x00005fd0
        /*0240*/ 	.word	0x0000000b
        /*0244*/ 	.word	0x00000000
        /*0248*/ 	.short	0x010a
        /*024a*/ 	.byte	0x3f
	.zero		1


	//----- nvinfo : EIATTR_NUM_MBARRIERS
	.align		4
.L_35:
        /*024c*/ 	.byte	0x03, 0x38
        /*024e*/ 	.short	0x000a


	//----- nvinfo : EIATTR_EXIT_INSTR_OFFSETS
	.align		4
        /*0250*/ 	.byte	0x04, 0x1c
        /*0252*/ 	.short	(.L_37 - .L_36)


	//   ....[0]....
.L_36:
        /*0254*/ 	.word	0x00000950


	//   ....[1]....
        /*0258*/ 	.word	0x00001160


	//   ....[2]....
        /*025c*/ 	.word	0x00004770


	//   ....[3]....
        /*0260*/ 	.word	0x00004cd0


	//   ....[4]....
        /*0264*/ 	.word	0x00005d30


	//----- nvinfo : EIATTR_MAX_THREADS
	.align		4
.L_37:
        /*0268*/ 	.byte	0x04, 0x05
        /*026a*/ 	.short	(.L_39 - .L_38)
.L_38:
        /*026c*/ 	.word	0x00000180
        /*0270*/ 	.word	0x00000001
        /*0274*/ 	.word	0x00000001


	//----- nvinfo : EIATTR_CRS_STACK_SIZE
	.align		4
.L_39:
        /*0278*/ 	.byte	0x04, 0x1e
        /*027a*/ 	.short	(.L_41 - .L_40)
.L_40:
        /*027c*/ 	.word	0x00000000


	//----- nvinfo : EIATTR_CBANK_PARAM_SIZE
	.align		4
.L_41:
        /*0280*/ 	.byte	0x03, 0x19
        /*0282*/ 	.short	0x0470


	//----- nvinfo : EIATTR_PARAM_CBANK
	.align		4
        /*0284*/ 	.byte	0x04, 0x0a
        /*0286*/ 	.short	(.L_43 - .L_42)
	.align		4
.L_42:
        /*0288*/ 	.word	index@(.nv.constant0._ZN7cutlass13device_kernelINS_4gemm6kernel13GemmUniversalIN4cute5tupleIJiiiiEEENS1_10collective13CollectiveMmaINS1_34MainloopSm90TmaGmmaWarpSpecializedILi4ENS5_IJNS4_1CILi2EEENSA_ILi1EEESC_EEENS1_35KernelTmaWarpSpecializedCooperativeEEENS5_IJNSA_ILi128EEENSA_ILi64EEENSA_ILi32EEEEEENS_6half_tENS5_IJlSC_lEEESK_SL_NS4_8TiledMMAINS4_8MMA_AtomIJNS4_4SM904GMMA25MMA_64x64x16_F32F16F16_SSILNSP_5MajorE0ELSR_0ELNSP_7ScaleInE1ELSS_1EEEEEENS4_6LayoutISD_NS5_IJSC_NSA_ILi0EEESW_EEEEENS5_IJNS4_10UnderscoreESZ_SZ_EEEEENS4_13SM90_TMA_LOADENS4_14ComposedLayoutINS4_7SwizzleILi2ELi4ELi3EEENS4_18smem_ptr_flag_bitsILi16EEENSV_INS5_IJNSA_ILi8EEESI_EEENS5_IJSI_SC_EEEEEEEvNS4_8identityENS4_23SM90_TMA_LOAD_MULTICASTES1C_vS1D_EENS_8epilogue10collective6detail29Sm90TmaWarpSpecializedAdapterINS1H_15DefaultEpilogueISK_SL_SL_NS1G_6thread17LinearCombinationISK_Li1EffLNS1L_9ScaleType4KindE0ELNS_15FloatRoundStyleE2ESK_EENS1_15EpilogueDefaultEEEEEvvEEEEvNT_6ParamsE)
        /*028c*/ 	.short	0x0210
        /*028e*/ 	.short	0x0470


	//----- nvinfo : EIATTR_SW_WAR
	.align		4
.L_43:
        /*0290*/ 	.byte	0x04, 0x36
        /*0292*/ 	.short	(.L_45 - .L_44)
.L_44:
        /*0294*/ 	.word	0x00000008
.L_45:


//--------------------- .nv.callgraph             --------------------------
	.section	.nv.callgraph,"",@"SHT_CUDA_CALLGRAPH"
	.align	4
	.sectionentsize	8
	.align		4
        /*0000*/ 	.word	0x00000000
	.align		4
        /*0004*/ 	.word	0xffffffff
	.align		4
        /*0008*/ 	.word	index@(_ZN7cutlass13device_kernelINS_4gemm6kernel13GemmUniversalIN4cute5tupleIJiiiiEEENS1_10collective13CollectiveMmaINS1_34MainloopSm90TmaGmmaWarpSpecializedILi4ENS5_IJNS4_1CILi2EEENSA_ILi1EEESC_EEENS1_35KernelTmaWarpSpecializedCooperativeEEENS5_IJNSA_ILi128EEENSA_ILi64EEENSA_ILi32EEEEEENS_6half_tENS5_IJlSC_lEEESK_SL_NS4_8TiledMMAINS4_8MMA_AtomIJNS4_4SM904GMMA25MMA_64x64x16_F32F16F16_SSILNSP_5MajorE0ELSR_0ELNSP_7ScaleInE1ELSS_1EEEEEENS4_6LayoutISD_NS5_IJSC_NSA_ILi0EEESW_EEEEENS5_IJNS4_10UnderscoreESZ_SZ_EEEEENS4_13SM90_TMA_LOADENS4_14ComposedLayoutINS4_7SwizzleILi2ELi4ELi3EEENS4_18smem_ptr_flag_bitsILi16EEENSV_INS5_IJNSA_ILi8EEESI_EEENS5_IJSI_SC_EEEEEEEvNS4_8identityENS4_23SM90_TMA_LOAD_MULTICASTES1C_vS1D_EENS_8epilogue10collective6detail29Sm90TmaWarpSpecializedAdapterINS1H_15DefaultEpilogueISK_SL_SL_NS1G_6thread17LinearCombinationISK_Li1EffLNS1L_9ScaleType4KindE0ELNS_15FloatRoundStyleE2ESK_EENS1_15EpilogueDefaultEEEEEvvEEEEvNT_6ParamsE)
	.align		4
        /*000c*/ 	.word	index@(__assertfail)
	.align		4
        /*0010*/ 	.word	0x00000000
	.align		4
        /*0014*/ 	.word	0xfffffffe
	.align		4
        /*0018*/ 	.word	0x00000000
	.align		4
        /*001c*/ 	.word	0xfffffffd
	.align		4
        /*0020*/ 	.word	0x00000000
	.align		4
        /*0024*/ 	.word	0xfffffffc


//--------------------- .nv.constant4             --------------------------
	.section	.nv.constant4,"a",@progbits
	.align	8
	.align		8
.nv.constant4:
        /*0000*/ 	.dword	__assertfail
	.align		8
        /*0008*/ 	.dword	__unnamed_1
	.align		8
        /*0010*/ 	.dword	_ZN39_INTERNAL_ab4db03a_4_k_cu_e3696e64_37514cuda3std3__45__cpo5beginE
	.align		8
        /*0018*/ 	.dword	_ZN39_INTERNAL_ab4db03a_4_k_cu_e3696e64_37514cuda3std3__45__cpo3endE
	.align		8
        /*0020*/ 	.dword	_ZN39_INTERNAL_ab4db03a_4_k_cu_e3696e64_37514cuda3std3__45__cpo6cbeginE
	.align		8
        /*0028*/ 	.dword	_ZN39_INTERNAL_ab4db03a_4_k_cu_e3696e64_37514cuda3std3__45__cpo4cendE
	.align		8
        /*0030*/ 	.dword	_ZN39_INTERNAL_ab4db03a_4_k_cu_e3696e64_37514cuda3std3__441_GLOBAL__N__ab4db03a_4_k_cu_e3696e64_37516ignoreE
	.align		8
        /*0038*/ 	.dword	_ZN39_INTERNAL_ab4db03a_4_k_cu_e3696e64_37514cuda3std3__419piecewise_constructE
	.align		8
        /*0040*/ 	.dword	_ZN39_INTERNAL_ab4db03a_4_k_cu_e3696e64_37514cuda3std3__48in_placeE
	.align		8
        /*0048*/ 	.dword	_ZN39_INTERNAL_ab4db03a_4_k_cu_e3696e64_37514cuda3std6ranges3__45__cpo4swapE
	.align		8
        /*0050*/ 	.dword	_ZN39_INTERNAL_ab4db03a_4_k_cu_e3696e64_37514cuda3std6ranges3__45__cpo9iter_moveE
	.align		8
        /*0058*/ 	.dword	_ZN39_INTERNAL_ab4db03a_4_k_cu_e3696e64_37514cute7productE
	.align		8
        /*0060*/ 	.dword	_ZN39_INTERNAL_ab4db03a_4_k_cu_e3696e64_37514cute1_E
	.align		8
        /*0068*/ 	.dword	$str$22
	.align		8
        /*0070*/ 	.dword	$str$23


//--------------------- .text._ZN7cutlass13device_kernelINS_4gemm6kernel13GemmUniversalIN4cute5tupleIJiiiiEEENS1_10collective13CollectiveMmaINS1_34MainloopSm90TmaGmmaWarpSpecializedILi4ENS5_IJNS4_1CILi2EEENSA_ILi1EEESC_EEENS1_35KernelTmaWarpSpecializedCooperativeEEENS5_IJNSA_ILi128EEENSA_ILi64EEENSA_ILi32EEEEEENS_6half_tENS5_IJlSC_lEEESK_SL_NS4_8TiledMMAINS4_8MMA_AtomIJNS4_4SM904GMMA25MMA_64x64x16_F32F16F16_SSILNSP_5MajorE0ELSR_0ELNSP_7ScaleInE1ELSS_1EEEEEENS4_6LayoutISD_NS5_IJSC_NSA_ILi0EEESW_EEEEENS5_IJNS4_10UnderscoreESZ_SZ_EEEEENS4_13SM90_TMA_LOADENS4_14ComposedLayoutINS4_7SwizzleILi2ELi4ELi3EEENS4_18smem_ptr_flag_bitsILi16EEENSV_INS5_IJNSA_ILi8EEESI_EEENS5_IJSI_SC_EEEEEEEvNS4_8identityENS4_23SM90_TMA_LOAD_MULTICASTES1C_vS1D_EENS_8epilogue10collective6detail29Sm90TmaWarpSpecializedAdapterINS1H_15DefaultEpilogueISK_SL_SL_NS1G_6thread17LinearCombinationISK_Li1EffLNS1L_9ScaleType4KindE0ELNS_15FloatRoundStyleE2ESK_EENS1_15EpilogueDefaultEEEEEvvEEEEvNT_6ParamsE --------------------------
	.section	.text._ZN7cutlass13device_kernelINS_4gemm6kernel13GemmUniversalIN4cute5tupleIJiiiiEEENS1_10collective13CollectiveMmaINS1_34MainloopSm90TmaGmmaWarpSpecializedILi4ENS5_IJNS4_1CILi2EEENSA_ILi1EEESC_EEENS1_35KernelTmaWarpSpecializedCooperativeEEENS5_IJNSA_ILi128EEENSA_ILi64EEENSA_ILi32EEEEEENS_6half_tENS5_IJlSC_lEEESK_SL_NS4_8TiledMMAINS4_8MMA_AtomIJNS4_4SM904GMMA25MMA_64x64x16_F32F16F16_SSILNSP_5MajorE0ELSR_0ELNSP_7ScaleInE1ELSS_1EEEEEENS4_6LayoutISD_NS5_IJSC_NSA_ILi0EEESW_EEEEENS5_IJNS4_10UnderscoreESZ_SZ_EEEEENS4_13SM90_TMA_LOADENS4_14ComposedLayoutINS4_7SwizzleILi2ELi4ELi3EEENS4_18smem_ptr_flag_bitsILi16EEENSV_INS5_IJNSA_ILi8EEESI_EEENS5_IJSI_SC_EEEEEEEvNS4_8identityENS4_23SM90_TMA_LOAD_MULTICASTES1C_vS1D_EENS_8epilogue10collective6detail29Sm90TmaWarpSpecializedAdapterINS1H_15DefaultEpilogueISK_SL_SL_NS1G_6thread17LinearCombinationISK_Li1EffLNS1L_9ScaleType4KindE0ELNS_15FloatRoundStyleE2ESK_EENS1_15EpilogueDefaultEEEEEvvEEEEvNT_6ParamsE,"ax",@progbits
	.align	128
.text._ZN7cutlass13device_kernelINS_4gemm6kernel13GemmUniversalIN4cute5tupleIJiiiiEEENS1_10collective13CollectiveMmaINS1_34MainloopSm90TmaGmmaWarpSpecializedILi4ENS5_IJNS4_1CILi2EEENSA_ILi1EEESC_EEENS1_35KernelTmaWarpSpecializedCooperativeEEENS5_IJNSA_ILi128EEENSA_ILi64EEENSA_ILi32EEEEEENS_6half_tENS5_IJlSC_lEEESK_SL_NS4_8TiledMMAINS4_8MMA_AtomIJNS4_4SM904GMMA25MMA_64x64x16_F32F16F16_SSILNSP_5MajorE0ELSR_0ELNSP_7ScaleInE1ELSS_1EEEEEENS4_6LayoutISD_NS5_IJSC_NSA_ILi0EEESW_EEEEENS5_IJNS4_10UnderscoreESZ_SZ_EEEEENS4_13SM90_TMA_LOADENS4_14ComposedLayoutINS4_7SwizzleILi2ELi4ELi3EEENS4_18smem_ptr_flag_bitsILi16EEENSV_INS5_IJNSA_ILi8EEESI_EEENS5_IJSI_SC_EEEEEEEvNS4_8identityENS4_23SM90_TMA_LOAD_MULTICASTES1C_vS1D_EENS_8epilogue10collective6detail29Sm90TmaWarpSpecializedAdapterINS1H_15DefaultEpilogueISK_SL_SL_NS1G_6thread17LinearCombinationISK_Li1EffLNS1L_9ScaleType4KindE0ELNS_15FloatRoundStyleE2ESK_EENS1_15EpilogueDefaultEEEEEvvEEEEvNT_6ParamsE:
        .type           _ZN7cutlass13device_kernelINS_4gemm6kernel13GemmUniversalIN4cute5tupleIJiiiiEEENS1_10collective13CollectiveMmaINS1_34MainloopSm90TmaGmmaWarpSpecializedILi4ENS5_IJNS4_1CILi2EEENSA_ILi1EEESC_EEENS1_35KernelTmaWarpSpecializedCooperativeEEENS5_IJNSA_ILi128EEENSA_ILi64EEENSA_ILi32EEEEEENS_6half_tENS5_IJlSC_lEEESK_SL_NS4_8TiledMMAINS4_8MMA_AtomIJNS4_4SM904GMMA25MMA_64x64x16_F32F16F16_SSILNSP_5MajorE0ELSR_0ELNSP_7ScaleInE1ELSS_1EEEEEENS4_6LayoutISD_NS5_IJSC_NSA_ILi0EEESW_EEEEENS5_IJNS4_10UnderscoreESZ_SZ_EEEEENS4_13SM90_TMA_LOADENS4_14ComposedLayoutINS4_7SwizzleILi2ELi4ELi3EEENS4_18smem_ptr_flag_bitsILi16EEENSV_INS5_IJNSA_ILi8EEESI_EEENS5_IJSI_SC_EEEEEEEvNS4_8identityENS4_23SM90_TMA_LOAD_MULTICASTES1C_vS1D_EENS_8epilogue10collective6detail29Sm90TmaWarpSpecializedAdapterINS1H_15DefaultEpilogueISK_SL_SL_NS1G_6thread17LinearCombinationISK_Li1EffLNS1L_9ScaleType4KindE0ELNS_15FloatRoundStyleE2ESK_EENS1_15EpilogueDefaultEEEEEvvEEEEvNT_6ParamsE,@function
        .size           _ZN7cutlass13device_kernelINS_4gemm6kernel13GemmUniversalIN4cute5tupleIJiiiiEEENS1_10collective13CollectiveMmaINS1_34MainloopSm90TmaGmmaWarpSpecializedILi4ENS5_IJNS4_1CILi2EEENSA_ILi1EEESC_EEENS1_35KernelTmaWarpSpecializedCooperativeEEENS5_IJNSA_ILi128EEENSA_ILi64EEENSA_ILi32EEEEEENS_6half_tENS5_IJlSC_lEEESK_SL_NS4_8TiledMMAINS4_8MMA_AtomIJNS4_4SM904GMMA25MMA_64x64x16_F32F16F16_SSILNSP_5MajorE0ELSR_0ELNSP_7ScaleInE1ELSS_1EEEEEENS4_6LayoutISD_NS5_IJSC_NSA_ILi0EEESW_EEEEENS5_IJNS4_10UnderscoreESZ_SZ_EEEEENS4_13SM90_TMA_LOADENS4_14ComposedLayoutINS4_7SwizzleILi2ELi4ELi3EEENS4_18smem_ptr_flag_bitsILi16EEENSV_INS5_IJNSA_ILi8EEESI_EEENS5_IJSI_SC_EEEEEEEvNS4_8identityENS4_23SM90_TMA_LOAD_MULTICASTES1C_vS1D_EENS_8epilogue10collective6detail29Sm90TmaWarpSpecializedAdapterINS1H_15DefaultEpilogueISK_SL_SL_NS1G_6thread17LinearCombinationISK_Li1EffLNS1L_9ScaleType4KindE0ELNS_15FloatRoundStyleE2ESK_EENS1_15EpilogueDefaultEEEEEvvEEEEvNT_6ParamsE,(.L_x_133 - _ZN7cutlass13device_kernelINS_4gemm6kernel13GemmUniversalIN4cute5tupleIJiiiiEEENS1_10collective13CollectiveMmaINS1_34MainloopSm90TmaGmmaWarpSpecializedILi4ENS5_IJNS4_1CILi2EEENSA_ILi1EEESC_EEENS1_35KernelTmaWarpSpecializedCooperativeEEENS5_IJNSA_ILi128EEENSA_ILi64EEENSA_ILi32EEEEEENS_6half_tENS5_IJlSC_lEEESK_SL_NS4_8TiledMMAINS4_8MMA_AtomIJNS4_4SM904GMMA25MMA_64x64x16_F32F16F16_SSILNSP_5MajorE0ELSR_0ELNSP_7ScaleInE1ELSS_1EEEEEENS4_6LayoutISD_NS5_IJSC_NSA_ILi0EEESW_EEEEENS5_IJNS4_10UnderscoreESZ_SZ_EEEEENS4_13SM90_TMA_LOADENS4_14ComposedLayoutINS4_7SwizzleILi2ELi4ELi3EEENS4_18smem_ptr_flag_bitsILi16EEENSV_INS5_IJNSA_ILi8EEESI_EEENS5_IJSI_SC_EEEEEEEvNS4_8identityENS4_23SM90_TMA_LOAD_MULTICASTES1C_vS1D_EENS_8epilogue10collective6detail29Sm90TmaWarpSpecializedAdapterINS1H_15DefaultEpilogueISK_SL_SL_NS1G_6thread17LinearCombinationISK_Li1EffLNS1L_9ScaleType4KindE0ELNS_15FloatRoundStyleE2ESK_EENS1_15EpilogueDefaultEEEEEvvEEEEvNT_6ParamsE)
        .other          _ZN7cutlass13device_kernelINS_4gemm6kernel13GemmUniversalIN4cute5tupleIJiiiiEEENS1_10collective13CollectiveMmaINS1_34MainloopSm90TmaGmmaWarpSpecializedILi4ENS5_IJNS4_1CILi2EEENSA_ILi1EEESC_EEENS1_35KernelTmaWarpSpecializedCooperativeEEENS5_IJNSA_ILi128EEENSA_ILi64EEENSA_ILi32EEEEEENS_6half_tENS5_IJlSC_lEEESK_SL_NS4_8TiledMMAINS4_8MMA_AtomIJNS4_4SM904GMMA25MMA_64x64x16_F32F16F16_SSILNSP_5MajorE0ELSR_0ELNSP_7ScaleInE1ELSS_1EEEEEENS4_6LayoutISD_NS5_IJSC_NSA_ILi0EEESW_EEEEENS5_IJNS4_10UnderscoreESZ_SZ_EEEEENS4_13SM90_TMA_LOADENS4_14ComposedLayoutINS4_7SwizzleILi2ELi4ELi3EEENS4_18smem_ptr_flag_bitsILi16EEENSV_INS5_IJNSA_ILi8EEESI_EEENS5_IJSI_SC_EEEEEEEvNS4_8identityENS4_23SM90_TMA_LOAD_MULTICASTES1C_vS1D_EENS_8epilogue10collective6detail29Sm90TmaWarpSpecializedAdapterINS1H_15DefaultEpilogueISK_SL_SL_NS1G_6thread17LinearCombinationISK_Li1EffLNS1L_9ScaleType4KindE0ELNS_15FloatRoundStyleE2ESK_EENS1_15EpilogueDefaultEEEEEvvEEEEvNT_6ParamsE,@"STO_CUDA_ENTRY STV_DEFAULT"
_ZN7cutlass13device_kernelINS_4gemm6kernel13GemmUniversalIN4cute5tupleIJiiiiEEENS1_10collective13CollectiveMmaINS1_34MainloopSm90TmaGmmaWarpSpecializedILi4ENS5_IJNS4_1CILi2EEENSA_ILi1EEESC_EEENS1_35KernelTmaWarpSpecializedCooperativeEEENS5_IJNSA_ILi128EEENSA_ILi64EEENSA_ILi32EEEEEENS_6half_tENS5_IJlSC_lEEESK_SL_NS4_8TiledMMAINS4_8MMA_AtomIJNS4_4SM904GMMA25MMA_64x64x16_F32F16F16_SSILNSP_5MajorE0ELSR_0ELNSP_7ScaleInE1ELSS_1EEEEEENS4_6LayoutISD_NS5_IJSC_NSA_ILi0EEESW_EEEEENS5_IJNS4_10UnderscoreESZ_SZ_EEEEENS4_13SM90_TMA_LOADENS4_14ComposedLayoutINS4_7SwizzleILi2ELi4ELi3EEENS4_18smem_ptr_flag_bitsILi16EEENSV_INS5_IJNSA_ILi8EEESI_EEENS5_IJSI_SC_EEEEEEEvNS4_8identityENS4_23SM90_TMA_LOAD_MULTICASTES1C_vS1D_EENS_8epilogue10collective6detail29Sm90TmaWarpSpecializedAdapterINS1H_15DefaultEpilogueISK_SL_SL_NS1G_6thread17LinearCombinationISK_Li1EffLNS1L_9ScaleType4KindE0ELNS_15FloatRoundStyleE2ESK_EENS1_15EpilogueDefaultEEEEEvvEEEEvNT_6ParamsE:
[----:B------:R-:W0:Y:S01]  /*0000*/  LDC R1, c[0x0][0x28] ;  /* 0x00000a00ff017b82 */ /* 0x000e220000000800 */
[----:B------:R-:W1:Y:S01]  /*0010*/  S2R R18, SR_TID.X ;  /* 0x0000000000127919 */ /* 0x000e620000002100 */
[----:B------:R-:W-:Y:S01]  /*0020*/  ELECT P0, URZ, PT ;  /* 0x00000000003f782f */ /* 0x000fe20003800000 */
[----:B------:R-:W-:Y:S01]  /*0030*/  BSSY B0, `(.L_x_0) ;  /* 0x000000f000007945 */ /* 0x000fe20003800000 */
[--C-:B-1----:R-:W-:Y:S02]  /*0040*/  SHF.R.U32.HI R0, RZ, 0x5, R18.reuse ;  /* 0x00000005ff007819 */ /* 0x102fe40000011612 */
[----:B------:R-:W-:-:S03]  /*0050*/  SHF.R.U32.HI R3, RZ, 0x7, R18 ;  /* 0x00000007ff037819 */ /* 0x000fc60000011612 */
[----:B------:R-:W1:Y:S04]  /*0060*/  SHFL.IDX PT, R2, R0, RZ, 0x1f ;  /* 0x00001fff00027589 */ /* 0x000e6800000e0000 */
[----:B------:R2:W3:Y:S01]  /*0070*/  SHFL.IDX PT, R5, R3, RZ, 0x1f ;  /* 0x00001fff03057589 */ /* 0x0004e200000e0000 */
[----:B-1----:R-:W-:-:S13]  /*0080*/  ISETP.NE.OR P0, PT, R2, RZ, !P0 ;  /* 0x000000ff0200720c */ /* 0x002fda0004705670 */
[----:B0-23--:R-:W-:Y:S05]  /*0090*/  @P0 BRA `(.L_x_1) ;  /* 0x0000000000200947 */ /* 0x00dfea0003800000 */
[----:B------:R-:W-:Y:S02]  /*00a0*/  ULDC.64 UR4, c[0x0][0x198] ;  /* 0x0000660000047ab9 */ /* 0x000fe40000000a00 */
[----:B------:R-:W-:Y:S02]  /*00b0*/  UIADD3 UR6, UP0, UR4, 0xf0, URZ ;  /* 0x000000f004067890 */ /* 0x000fe4000ff1e03f */
[----:B------:R-:W-:Y:S02]  /*00c0*/  UIADD3 UR4, UP1, UR4, 0x1f0, URZ ;  /* 0x000001f004047890 */ /* 0x000fe4000ff3e03f */
[----:B------:R-:W-:Y:S02]  /*00d0*/  UIADD3.X UR7, URZ, UR5, URZ, UP0, !UPT ;  /* 0x000000053f077290 */ /* 0x000fe400087fe43f */
[----:B------:R-:W-:-:S07]  /*00e0*/  UIADD3.X UR5, URZ, UR5, URZ, UP1, !UPT ;  /* 0x000000053f057290 */ /* 0x000fce0008ffe43f */
[----:B------:R0:W-:Y:S02]  /*00f0*/  UTMACCTL.PF [UR6] ;  /* 0x00000000060079b9 */ /* 0x0001e40008040000 */
[----:B------:R0:W-:Y:S02]  /*0100*/  UTMACCTL.PF [UR4] ;  /* 0x00000000040079b9 */ /* 0x0001e40008040000 */
[----:B0-----:R-:W-:Y:S01]  /*0110*/  NOP ;  /* 0x0000000000007918 */ /* 0x001fe20000000000 */
.L_x_1:
[----:B------:R-:W-:Y:S05]  /*0120*/  BSYNC B0 ;  /* 0x0000000000007941 */ /* 0x000fea0003800000 */
.L_x_0:
[----:B------:R-:W0:Y:S02]  /*0130*/  SHFL.IDX PT, R3, R0, RZ, 0x1f ;  /* 0x00001fff00037589 */ /* 0x000e2400000e0000 */
[----:B0-----:R-:W-:-:S13]  /*0140*/  ISETP.NE.AND P0, PT, R3, RZ, PT ;  /* 0x000000ff0300720c */ /* 0x001fda0003f05270 */
[----:B------:R-:W-:Y:S05]  /*0150*/  @P0 BRA `(.L_x_2) ;  /* 0x0000000000580947 */ /* 0x000fea0003800000 */
[----:B------:R-:W0:Y:S01]  /*0160*/  S2UR UR8, SR_CgaCtaId ;  /* 0x00000000000879c3 */ /* 0x000e220000008800 */
[----:B------:R-:W-:Y:S01]  /*0170*/  UMOV UR4, 0x400 ;  /* 0x0000040000047882 */ /* 0x000fe20000000000 */
[----:B------:R-:W-:Y:S01]  /*0180*/  UMOV UR5, 0x1 ;  /* 0x0000000100057882 */ /* 0x000fe20000000000 */
[----:B------:R-:W-:Y:S01]  /*0190*/  UMOV UR6, 0x4 ;  /* 0x0000000400067882 */ /* 0x000fe20000000000 */
[----:B------:R-:W-:Y:S01]  /*01a0*/  ELECT P0, URZ, PT ;  /* 0x00000000003f782f */ /* 0x000fe20003800000 */
[----:B------:R-:W-:-:S04]  /*01b0*/  UIADD3 UR6, -UR6, 0x100000, URZ ;  /* 0x0010000006067890 */ /* 0x000fc8000fffe13f */
[----:B------:R-:W-:Y:S02]  /*01c0*/  USHF.L.U32 UR7, UR6, 0xb, URZ ;  /* 0x0000000b06077899 */ /* 0x000fe4000800063f */
[----:B------:R-:W-:Y:S02]  /*01d0*/  USHF.L.U32 UR6, UR6, 0x1, URZ ;  /* 0x0000000106067899 */ /* 0x000fe4000800063f */
[----:B0-----:R-:W-:Y:S02]  /*01e0*/  ULEA UR8, UR8, UR4, 0x18 ;  /* 0x0000000408087291 */ /* 0x001fe4000f8ec03f */
[----:B------:R-:W-:-:S04]  /*01f0*/  UIADD3 UR4, -UR5, 0x100000, URZ ;  /* 0x0010000005047890 */ /* 0x000fc8000fffe13f */
[----:B------:R-:W-:Y:S02]  /*0200*/  USHF.L.U32 UR5, UR4, 0xb, URZ ;  /* 0x0000000b04057899 */ /* 0x000fe4000800063f */
[----:B------:R-:W-:Y:S01]  /*0210*/  USHF.L.U32 UR4, UR4, 0x1, URZ ;  /* 0x0000000104047899 */ /* 0x000fe2000800063f */
[----:B------:R-:W0:Y:S11]  /*0220*/  FENCE.VIEW.ASYNC.S ;  /* 0x00000000000073c6 */ /* 0x000e360000000000 */
[----:B0-----:R0:W1:Y:S01]  /*0230*/  SYNCS.EXCH.64 URZ, [UR8], UR4 ;  /* 0x00000004083f75b2 */ /* 0x0010620008000100 */
[----:B------:R0:W2:Y:S01]  /*0240*/  SYNCS.EXCH.64 URZ, [UR8+0x20], UR6 ;  /* 0x00002006083f75b2 */ /* 0x0000a20008000100 */
[----:B------:R0:W3:Y:S01]  /*0250*/  SYNCS.EXCH.64 URZ, [UR8+0x8], UR4 ;  /* 0x00000804083f75b2 */ /* 0x0000e20008000100 */
[----:B------:R0:W4:Y:S01]  /*0260*/  SYNCS.EXCH.64 URZ, [UR8+0x28], UR6 ;  /* 0x00002806083f75b2 */ /* 0x0001220008000100 */
[----:B------:R0:W0:Y:S01]  /*0270*/  SYNCS.EXCH.64 URZ, [UR8+0x10], UR4 ;  /* 0x00001004083f75b2 */ /* 0x0000220008000100 */
[----:B------:R0:W0:Y:S01]  /*0280*/  SYNCS.EXCH.64 URZ, [UR8+0x30], UR6 ;  /* 0x00003006083f75b2 */ /* 0x0000220008000100 */
[----:B------:R0:W0:Y:S01]  /*0290*/  SYNCS.EXCH.64 URZ, [UR8+0x18], UR4 ;  /* 0x00001804083f75b2 */ /* 0x0000220008000100 */
[----:B------:R0:W0:Y:S01]  /*02a0*/  SYNCS.EXCH.64 URZ, [UR8+0x38], UR6 ;  /* 0x00003806083f75b2 */ /* 0x0000220008000100 */
[----:B------:R-:W-:Y:S01]  /*02b0*/  NOP ;  /* 0x0000000000007918 */ /* 0x000fe20000000000 */
.L_x_2:
[----:B------:R-:W-:Y:S01]  /*02c0*/  SHF.R.S32.HI R7, RZ, 0x1f, R18 ;  /* 0x0000001fff077819 */ /* 0x000fe20000011412 */
[----:B------:R-:W5:Y:S01]  /*02d0*/  SHFL.IDX PT, R0, R0, RZ, 0x1f ;  /* 0x00001fff00007589 */ /* 0x000f6200000e0000 */
[----:B0-----:R-:W0:Y:S01]  /*02e0*/  S2UR UR8, SR_CTAID.X ;  /* 0x00000000000879c3 */ /* 0x001e220000002500 */
[----:B------:R-:W-:Y:S02]  /*02f0*/  ELECT P0, URZ, PT ;  /* 0x00000000003f782f */ /* 0x000fe40003800000 */
[----:B------:R-:W-:Y:S01]  /*0300*/  LEA.HI R7, R7, R18, RZ, 0x7 ;  /* 0x0000001207077211 */ /* 0x000fe200078f38ff */
[----:B------:R-:W1:Y:S01]  /*0310*/  S2R R4, SR_CTAID.Y ;  /* 0x0000000000047919 */ /* 0x000e620000002600 */
[----:B------:R-:W-:Y:S01]  /*0320*/  SHF.R.S32.HI R8, RZ, 0x1f, R3 ;  /* 0x0000001fff087819 */ /* 0x000fe20000011403 */
[----:B------:R-:W-:Y:S01]  /*0330*/  ULDC UR4, c[0x0][0x150] ;  /* 0x0000540000047ab9 */ /* 0x000fe20000000800 */
[----:B------:R-:W-:Y:S01]  /*0340*/  LOP3.LUT R7, R7, 0xffffff80, RZ, 0xc0, !PT ;  /* 0xffffff8007077812 */ /* 0x000fe200078ec0ff */
[----:B------:R-:W-:Y:S01]  /*0350*/  NOP ;  /* 0x0000000000007918 */ /* 0x000fe20000000000 */
[----:B------:R-:W-:Y:S01]  /*0360*/  LEA.HI R8, R8, R3, RZ, 0x2 ;  /* 0x0000000308087211 */ /* 0x000fe200078f10ff */
[----:B------:R-:W2:Y:S01]  /*0370*/  LDC R10, c[0x0][0x144] ;  /* 0x00005100ff0a7b82 */ /* 0x000ea20000000800 */
[----:B------:R-:W-:Y:S01]  /*0380*/  NOP ;  /* 0x0000000000007918 */ /* 0x000fe20000000000 */
[----:B------:R-:W-:Y:S01]  /*0390*/  IMAD.IADD R6, R18, 0x1, -R7 ;  /* 0x0000000112067824 */ /* 0x000fe200078e0a07 */
[----:B------:R-:W-:Y:S01]  /*03a0*/  LOP3.LUT R8, R8, 0x3ffffffc, RZ, 0xc0, !PT ;  /* 0x3ffffffc08087812 */ /* 0x000fe200078ec0ff */
[----:B------:R-:W-:Y:S01]  /*03b0*/  IMAD.MOV.U32 R23, RZ, RZ, 0x1 ;  /* 0x00000001ff177424 */ /* 0x000fe200078e00ff */
[----:B------:R-:W-:-:S02]  /*03c0*/  ISETP.NE.AND P3, PT, R5, RZ, PT ;  /* 0x000000ff0500720c */ /* 0x000fc40003f65270 */
[----:B------:R-:W-:Y:S01]  /*03d0*/  SHF.R.S32.HI R7, RZ, 0x1f, R6 ;  /* 0x0000001fff077819 */ /* 0x000fe20000011406 */
[----:B------:R-:W-:Y:S01]  /*03e0*/  IMAD.IADD R8, R3, 0x1, -R8 ;  /* 0x0000000103087824 */ /* 0x000fe200078e0a08 */
[----:B------:R-:W3:Y:S02]  /*03f0*/  LDC R13, c[0x0][0x140] ;  /* 0x00005000ff0d7b82 */ /* 0x000ee40000000800 */
[----:B------:R-:W-:Y:S02]  /*0400*/  LEA.HI R7, R7, R6, RZ, 0x3 ;  /* 0x0000000607077211 */ /* 0x000fe400078f18ff */
[----:B-----5:R-:W-:Y:S02]  /*0410*/  ISETP.NE.OR P0, PT, R0, RZ, !P0 ;  /* 0x000000ff0000720c */ /* 0x020fe40004705670 */
[--C-:B------:R-:W-:Y:S02]  /*0420*/  SHF.R.S32.HI R0, RZ, 0x3, R7.reuse ;  /* 0x00000003ff007819 */ /* 0x100fe40000011407 */
[----:B------:R-:W-:-:S02]  /*0430*/  SHF.R.S32.HI R7, RZ, 0x1f, R7 ;  /* 0x0000001fff077819 */ /* 0x000fc40000011407 */
[----:B0-----:R-:W-:Y:S02]  /*0440*/  I2FP.F32.U32 R9, UR8 ;  /* 0x0000000800097c45 */ /* 0x001fe40008201000 */
[----:B------:R-:W-:-:S03]  /*0450*/  LEA.HI R7, R7, R0, RZ, 0x2 ;  /* 0x0000000007077211 */ /* 0x000fc600078f10ff */
[----:B------:R-:W-:Y:S01]  /*0460*/  FMUL R9, R9, UR4 ;  /* 0x0000000409097c20 */ /* 0x000fe20008400000 */
[----:B------:R-:W-:Y:S01]  /*0470*/  LOP3.LUT R7, R7, 0xfffffffc, RZ, 0xc0, !PT ;  /* 0xfffffffc07077812 */ /* 0x000fe200078ec0ff */
[----:B------:R-:W-:Y:S01]  /*0480*/  VOTEU.ALL UP0, P0 ;  /* 0x00000000003f7886 */ /* 0x000fe20000000000 */
[----:B-1----:R-:W-:Y:S01]  /*0490*/  I2FP.F32.U32 R3, R4 ;  /* 0x0000000400037245 */ /* 0x002fe20000201000 */
[----:B------:R-:W-:Y:S01]  /*04a0*/  ULDC UR4, c[0x0][0x154] ;  /* 0x0000550000047ab9 */ /* 0x000fe20000000800 */
[----:B------:R-:W-:Y:S01]  /*04b0*/  VOTEU.ALL UP1, P0 ;  /* 0x00000000003f7886 */ /* 0x000fe20000020000 */
[----:B------:R-:W0:Y:S01]  /*04c0*/  F2I.U32.TRUNC.NTZ R9, R9 ;  /* 0x0000000900097305 */ /* 0x000e22000020f000 */
[----:B------:R-:W-:Y:S01]  /*04d0*/  IMAD.IADD R7, R0, 0x1, -R7 ;  /* 0x0000000100077824 */ /* 0x000fe200078e0a07 */
[----:B------:R-:W1:Y:S01]  /*04e0*/  @!UP0 S2UR UR7, SR_CgaCtaId ;  /* 0x00000000000789c3 */ /* 0x000e620000008800 */
[----:B------:R-:W-:Y:S01]  /*04f0*/  FMUL R12, R3, UR4 ;  /* 0x00000004030c7c20 */ /* 0x000fe20008400000 */
[----:B------:R-:W-:Y:S01]  /*0500*/  UMOV UR4, 0x20 ;  /* 0x0000002000047882 */ /* 0x000fe20000000000 */
[----:B------:R-:W-:Y:S01]  /*0510*/  IMAD R8, R8, 0x4, R7 ;  /* 0x0000000408087824 */ /* 0x000fe200078e0207 */
[----:B------:R-:W-:Y:S01]  /*0520*/  @!UP0 UMOV UR6, 0x400 ;  /* 0x0000040000068882 */ /* 0x000fe20000000000 */
[----:B------:R-:W-:-:S04]  /*0530*/  @!UP0 UIADD3 UR4, -UR4, 0x100000, URZ ;  /* 0x0010000004048890 */ /* 0x000fc8000fffe13f */
[----:B------:R-:W-:Y:S02]  /*0540*/  @!UP0 USHF.L.U32 UR5, UR4, 0xb, URZ ;  /* 0x0000000b04058899 */ /* 0x000fe4000800063f */
[----:B------:R-:W-:Y:S01]  /*0550*/  @!UP0 USHF.L.U32 UR4, UR4, 0x1, URZ ;  /* 0x0000000104048899 */ /* 0x000fe2000800063f */
[----:B---3--:R-:W-:Y:S01]  /*0560*/  ISETP.EQ.U32.AND P2, PT, R13, 0x1, PT ;  /* 0x000000010d00780c */ /* 0x008fe20003f42070 */
[----:B------:R-:W3:Y:S01]  /*0570*/  F2I.U32.TRUNC.NTZ R12, R12 ;  /* 0x0000000c000c7305 */ /* 0x000ee2000020f000 */
[----:B------:R-:W-:Y:S01]  /*0580*/  LEA.HI R0, R8, R8, RZ, 0x1 ;  /* 0x0000000808007211 */ /* 0x000fe200078f08ff */
[----:B------:R-:W5:Y:S03]  /*0590*/  LDC R7, c[0x0][0x148] ;  /* 0x00005200ff077b82 */ /* 0x000f660000000800 */
[----:B------:R-:W-:Y:S01]  /*05a0*/  LOP3.LUT R11, R0, 0xfffffffe, RZ, 0xc0, !PT ;  /* 0xfffffffe000b7812 */ /* 0x000fe200078ec0ff */
[----:B0-----:R-:W-:Y:S01]  /*05b0*/  IMAD.MOV R15, RZ, RZ, -R9 ;  /* 0x000000ffff0f7224 */ /* 0x001fe200078e0a09 */
[----:B------:R-:W-:-:S03]  /*05c0*/  SHF.R.S32.HI R9, RZ, 0x1f, R2 ;  /* 0x0000001fff097819 */ /* 0x000fc60000011402 */
[----:B--2---:R-:W-:Y:S01]  /*05d0*/  IMAD R3, R10, R15, UR8 ;  /* 0x000000080a037e24 */ /* 0x004fe2000f8e020f */
[----:B------:R-:W-:Y:S01]  /*05e0*/  LEA.HI R9, R9, R2, RZ, 0x2 ;  /* 0x0000000209097211 */ /* 0x000fe200078f10ff */
[C---:B------:R-:W-:Y:S02]  /*05f0*/  IMAD.IADD R0, R8.reuse, 0x1, -R11 ;  /* 0x0000000108007824 */ /* 0x040fe400078e0a0b */
[----:B------:R-:W-:Y:S01]  /*0600*/  IMAD.SHL.U32 R11, R8, 0x4, RZ ;  /* 0x00000004080b7824 */ /* 0x000fe200078e00ff */
[----:B------:R-:W-:Y:S01]  /*0610*/  LOP3.LUT R9, R9, 0xfffffffc, RZ, 0xc0, !PT ;  /* 0xfffffffc09097812 */ /* 0x000fe200078ec0ff */
[----:B---3--:R-:W-:Y:S01]  /*0620*/  IMAD.MOV R24, RZ, RZ, -R12 ;  /* 0x000000ffff187224 */ /* 0x008fe200078e0a0c */
[----:B------:R-:W-:Y:S01]  /*0630*/  ISETP.NE.AND P4, PT, R0, R3, PT ;  /* 0x000000030000720c */ /* 0x000fe20003f85270 */
[----:B-1----:R-:W-:Y:S01]  /*0640*/  @!UP0 ULEA UR6, UR7, UR6, 0x18 ;  /* 0x0000000607068291 */ /* 0x002fe2000f8ec03f */
[----:B------:R-:W-:Y:S01]  /*0650*/  LOP3.LUT R22, R8, 0xc, R11, 0x78, !PT ;  /* 0x0000000c08167812 */ /* 0x000fe200078e780b */
[----:B------:R-:W-:Y:S01]  /*0660*/  IMAD.IADD R0, R2, 0x1, -R9 ;  /* 0x0000000102007824 */ /* 0x000fe200078e0a09 */
[----:B------:R-:W-:Y:S01]  /*0670*/  VOTEU.ALL UP0, P0 ;  /* 0x00000000003f7886 */ /* 0x000fe20000000000 */
[----:B------:R-:W-:Y:S01]  /*0680*/  LOP3.LUT P0, RZ, R6, 0x7, RZ, 0xc0, !PT ;  /* 0x0000000706ff7812 */ /* 0x000fe2000780c0ff */
[----:B------:R-:W-:-:S02]  /*0690*/  VIADD R6, R5, 0xffffffff ;  /* 0xffffffff05067836 */ /* 0x000fc40000000000 */
[----:B------:R-:W-:Y:S01]  /*06a0*/  ISETP.NE.AND P1, PT, R0, 0x3, PT ;  /* 0x000000030000780c */ /* 0x000fe20003f25270 */
[----:B-----5:R-:W-:Y:S01]  /*06b0*/  IMAD R9, R7, R24, R4 ;  /* 0x0000001807097224 */ /* 0x020fe200078e0204 */
[----:B------:R-:W-:Y:S02]  /*06c0*/  ISETP.LT.U32.AND P0, PT, R22, 0x2, !P0 ;  /* 0x000000021600780c */ /* 0x000fe40004701070 */
[----:B------:R-:W-:Y:S01]  /*06d0*/  ISETP.EQ.OR P1, PT, R0, RZ, !P1 ;  /* 0x000000ff0000720c */ /* 0x000fe20004f22670 */
[----:B------:R-:W0:Y:S02]  /*06e0*/  FENCE.VIEW.ASYNC.S ;  /* 0x00000000000073c6 */ /* 0x000e240000000000 */
[----:B0-----:R0:W1:Y:S01]  /*06f0*/  @!UP0 SYNCS.EXCH.64 URZ, [UR6+0x50], UR4 ;  /* 0x00005004063f85b2 */ /* 0x0010620008000100 */
[----:B------:R-:W-:Y:S02]  /*0700*/  @P4 LEA.HI R2, R22, R22, RZ, 0x1 ;  /* 0x0000001616024211 */ /* 0x000fe400078f08ff */
[----:B------:R-:W-:-:S02]  /*0710*/  ISETP.EQ.AND P1, PT, R5, RZ, P1 ;  /* 0x000000ff0500720c */ /* 0x000fc40000f22270 */
[----:B------:R-:W-:Y:S02]  /*0720*/  @P4 SHF.R.S32.HI R2, RZ, 0x1, R2 ;  /* 0x00000001ff024819 */ /* 0x000fe40000011402 */
[----:B------:R-:W-:Y:S02]  /*0730*/  ISETP.GE.U32.AND P6, PT, R6, 0x2, PT ;  /* 0x000000020600780c */ /* 0x000fe40003fc6070 */
[----:B------:R-:W-:Y:S02]  /*0740*/  @P4 ISETP.NE.AND P5, PT, R2, R9, PT ;  /* 0x000000090200420c */ /* 0x000fe40003fa5270 */
[----:B------:R-:W-:Y:S02]  /*0750*/  SEL R2, RZ, 0x1, !P0 ;  /* 0x00000001ff027807 */ /* 0x000fe40004000000 */
[----:B------:R-:W-:Y:S02]  /*0760*/  @P4 SEL R23, RZ, 0x1, P5 ;  /* 0x00000001ff174807 */ /* 0x000fe40002800000 */
[----:B------:R-:W-:Y:S01]  /*0770*/  SEL R19, RZ, 0x1, !P1 ;  /* 0x00000001ff137807 */ /* 0x000fe20004800000 */
[----:B------:R0:W2:Y:S01]  /*0780*/  @!UP1 SYNCS.EXCH.64 URZ, [UR6+0x58], UR4 ;  /* 0x00005804063f95b2 */ /* 0x0000a20008000100 */
[----:B------:R-:W-:Y:S01]  /*0790*/  LOP3.LUT R23, R23, R2, RZ, 0xc0, !PT ;  /* 0x0000000217177212 */ /* 0x000fe200078ec0ff */
[----:B------:R-:W-:Y:S01]  /*07a0*/  NOP ;  /* 0x0000000000007918 */ /* 0x000fe20000000000 */
[----:B------:R-:W-:Y:S01]  /*07b0*/  SEL R19, R19, 0x2, P6 ;  /* 0x0000000213137807 */ /* 0x000fe20003000000 */
[----:B------:R-:W-:Y:S06]  /*07c0*/  @!P2 BRA `(.L_x_3) ;  /* 0x000000000008a947 */ /* 0x000fec0003800000 */
[----:B-12-4-:R-:W-:Y:S01]  /*07d0*/  UCGABAR_ARV ;  /* 0x00000000000079c7 */ /* 0x016fe20008000000 */
[----:B------:R-:W-:Y:S05]  /*07e0*/  BRA `(.L_x_4) ;  /* 0x0000000000047947 */ /* 0x000fea0003800000 */
.L_x_3:
[----:B-12-4-:R-:W-:Y:S01]  /*07f0*/  NOP ;  /* 0x0000000000007918 */ /* 0x016fe20000000000 */
.L_x_4:
[----:B------:R-:W1:Y:S01]  /*0800*/  LDC R2, c[0x0][0x65c] ;  /* 0x00019700ff027b82 */ /* 0x000e620000000800 */
[----:B------:R-:W-:Y:S02]  /*0810*/  IMAD.U32 R8, RZ, RZ, UR8 ;  /* 0x00000008ff087e24 */ /* 0x000fe4000f8e00ff */
[----:B------:R-:W-:Y:S01]  /*0820*/  IMAD.MOV.U32 R9, RZ, RZ, RZ ;  /* 0x000000ffff097224 */ /* 0x000fe200078e00ff */
[----:B-1----:R-:W-:-:S04]  /*0830*/  ISETP.NE.AND P1, PT, R2, 0x1, PT ;  /* 0x000000010200780c */ /* 0x002fc80003f25270 */
[----:B------:R-:W-:-:S09]  /*0840*/  P2R R5, PR, RZ, 0x2 ;  /* 0x00000002ff057803 */ /* 0x000fd20000000000 */
[----:B------:R-:W1:Y:S01]  /*0850*/  @P1 LDC R17, c[0x0][0x10] ;  /* 0x00000400ff111b82 */ /* 0x000e620000000800 */
[----:B------:R-:W-:Y:S02]  /*0860*/  @P1 IMAD.MOV.U32 R5, RZ, RZ, RZ ;  /* 0x000000ffff051224 */ /* 0x000fe400078e00ff */
[----:B------:R-:W-:-:S05]  /*0870*/  @P1 IMAD.MOV.U32 R13, RZ, RZ, RZ ;  /* 0x000000ffff0d1224 */ /* 0x000fca00078e00ff */
[----:B------:R-:W2:Y:S01]  /*0880*/  @!P1 LDC R11, c[0x0][0xc] ;  /* 0x00000300ff0b9b82 */ /* 0x000ea20000000800 */
[----:B-1----:R-:W-:-:S04]  /*0890*/  @P1 IMAD.WIDE.U32 R16, R17, UR8, R4 ;  /* 0x0000000811101c25 */ /* 0x002fc8000f8e0004 */
[----:B------:R-:W-:Y:S02]  /*08a0*/  @P1 IMAD.IADD R17, R17, 0x1, R13 ;  /* 0x0000000111111824 */ /* 0x000fe400078e020d */
[----:B--2---:R-:W-:-:S04]  /*08b0*/  @!P1 IMAD.WIDE.U32 R8, R4, R11, R8 ;  /* 0x0000000b04089225 */ /* 0x004fc800078e0008 */
[----:B------:R-:W-:Y:S02]  /*08c0*/  @!P1 IMAD.MOV.U32 R16, RZ, RZ, R8 ;  /* 0x000000ffff109224 */ /* 0x000fe400078e0008 */
[----:B------:R-:W-:Y:S01]  /*08d0*/  @!P1 IMAD.MOV.U32 R17, RZ, RZ, R9 ;  /* 0x000000ffff119224 */ /* 0x000fe200078e0009 */
[----:B------:R-:W-:Y:S06]  /*08e0*/  @!P2 BRA `(.L_x_5) ;  /* 0x00000000000ca947 */ /* 0x000fec0003800000 */
[----:B------:R-:W-:Y:S01]  /*08f0*/  UCGABAR_WAIT ;  /* 0x0000000000007dc7 */ /* 0x000fe20008000000 */
[----:B------:R-:W-:Y:S01]  /*0900*/  CCTL.IVALL ;  /* 0x00000000ff00798f */ /* 0x000fe20002000000 */
[----:B------:R-:W-:Y:S05]  /*0910*/  BRA `(.L_x_6) ;  /* 0x0000000000047947 */ /* 0x000fea0003800000 */
.L_x_5:
[----:B------:R-:W-:Y:S06]  /*0920*/  BAR.SYNC.DEFER_BLOCKING 0x0 ;  /* 0x0000000000007b1d */ /* 0x000fec0000010000 */
.L_x_6:
[----:B------:R-:W-:Y:S05]  /*0930*/  @!P3 BRA `(.L_x_7) ;  /* 0x0000003c0090b947 */ /* 0x000fea0003800000 */
[----:B------:R-:W-:-:S13]  /*0940*/  ISETP.GT.U32.AND P0, PT, R6, 0x1, PT ;  /* 0x000000010600780c */ /* 0x000fda0003f04070 */
[----:B0-----:R-:W-:Y:S05]  /*0950*/  @P0 EXIT ;  /* 0x000000000000094d */ /* 0x001fea0003800000 */
[----:B------:R-:W-:Y:S01]  /*0960*/  ULDC.64 UR4, c[0x0][0x650] ;  /* 0x0001940000047ab9 */ /* 0x000fe20000000a00 */
[----:B------:R-:W-:Y:S01]  /*0970*/  PRMT R0, RZ, 0x7610, R0 ;  /* 0x00007610ff007816 */ /* 0x000fe20000000000 */
[----:B------:R-:W-:Y:S01]  /*0980*/  IMAD.MOV.U32 R60, RZ, RZ, -0x1 ;  /* 0xffffffffff3c7424 */ /* 0x000fe200078e00ff */
[----:B------:R-:W-:Y:S01]  /*0990*/  ISETP.GE.U32.AND P0, PT, R16, UR4, PT ;  /* 0x0000000410007c0c */ /* 0x000fe2000bf06070 */
[----:B------:R-:W-:Y:S02]  /*09a0*/  IMAD.MOV.U32 R61, RZ, RZ, -0x1 ;  /* 0xffffffffff3d7424 */ /* 0x000fe400078e00ff */
[----:B------:R-:W-:Y:S01]  /*09b0*/  IMAD.MOV.U32 R59, RZ, RZ, -0x1 ;  /* 0xffffffffff3b7424 */ /* 0x000fe200078e00ff */
[----:B------:R-:W-:-:S13]  /*09c0*/  ISETP.GE.U32.AND.EX P0, PT, R17, UR5, PT, P0 ;  /* 0x0000000511007c0c */ /* 0x000fda000bf06100 */
[----:B------:R-:W-:Y:S05]  /*09d0*/  @P0 BRA `(.L_x_8) ;  /* 0x0000000400280947 */ /* 0x000fea0003800000 */
[----:B------:R-:W0:Y:S01]  /*09e0*/  LDC.64 R20, c[0x0][0x628] ;  /* 0x00018a00ff147b82 */ /* 0x000e220000000a00 */
[----:B------:R-:W-:Y:S02]  /*09f0*/  IMAD.MOV.U32 R8, RZ, RZ, R16 ;  /* 0x000000ffff087224 */ /* 0x000fe400078e0010 */
[----:B------:R-:W-:-:S05]  /*0a00*/  IMAD.MOV.U32 R9, RZ, RZ, R17 ;  /* 0x000000ffff097224 */ /* 0x000fca00078e0011 */
[----:B------:R-:W1:Y:S08]  /*0a10*/  LDC R0, c[0x0][0x630] ;  /* 0x00018c00ff007b82 */ /* 0x000e700000000800 */
[----:B------:R-:W2:Y:S01]  /*0a20*/  LDC.64 R26, c[0x0][0x620] ;  /* 0x00018800ff1a7b82 */ /* 0x000ea20000000a00 */
[----:B0-----:R-:W-:-:S04]  /*0a30*/  ISETP.NE.U32.AND P0, PT, R20, RZ, PT ;  /* 0x000000ff1400720c */ /* 0x001fc80003f05070 */
[----:B------:R-:W-:-:S13]  /*0a40*/  ISETP.NE.AND.EX P0, PT, R21, RZ, PT, P0 ;  /* 0x000000ff1500720c */ /* 0x000fda0003f05300 */
[----:B-12---:R-:W-:Y:S05]  /*0a50*/  @!P0 BRA `(.L_x_9) ;  /* 0x0000000000288947 */ /* 0x006fea0003800000 */
[----:B------:R-:W0:Y:S02]  /*0a60*/  LDC R13, c[0x0][0x634] ;  /* 0x00018d00ff0d7b82 */ /* 0x000e240000000800 */
[----:B0-----:R-:W-:-:S05]  /*0a70*/  IADD3 R13, P0, R16, R13, RZ ;  /* 0x0000000d100d7210 */ /* 0x001fca0007f1e0ff */
[----:B------:R-:W-:-:S04]  /*0a80*/  IMAD.X R15, RZ, RZ, R17, P0 ;  /* 0x000000ffff0f7224 */ /* 0x000fc800000e0611 */
[----:B------:R-:W-:-:S04]  /*0a90*/  IMAD.WIDE.U32 R8, R15, R20, RZ ;  /* 0x000000140f087225 */ /* 0x000fc800078e00ff */
[----:B------:R-:W-:-:S04]  /*0aa0*/  IMAD.WIDE.U32 R10, P0, R13, R21, R8 ;  /* 0x000000150d0a7225 */ /* 0x000fc80007800008 */
[----:B------:R-:W-:-:S04]  /*0ab0*/  IMAD.WIDE.U32 R8, R13, R20, RZ ;  /* 0x000000140d087225 */ /* 0x000fc800078e00ff */
[----:B------:R-:W-:Y:S01]  /*0ac0*/  IMAD.X R13, RZ, RZ, RZ, P0 ;  /* 0x000000ffff0d7224 */ /* 0x000fe200000e06ff */
[----:B------:R-:W-:Y:S01]  /*0ad0*/  IADD3 RZ, P0, R9, R10, RZ ;  /* 0x0000000a09ff7210 */ /* 0x000fe20007f1e0ff */
[----:B------:R-:W-:-:S04]  /*0ae0*/  IMAD.MOV.U32 R12, RZ, RZ, R11 ;  /* 0x000000ffff0c7224 */ /* 0x000fc800078e000b */
[----:B------:R-:W-:-:S08]  /*0af0*/  IMAD.WIDE.U32.X R8, R15, R21, R12, P0 ;  /* 0x000000150f087225 */ /* 0x000fd000000e040c */
.L_x_9:
[----:B------:R-:W0:Y:S01]  /*0b00*/  LDC.64 R20, c[0x0][0x640] ;  /* 0x00019000ff147b82 */ /* 0x000e220000000a00 */
[--C-:B------:R-:W-:Y:S01]  /*0b10*/  SHF.R.U64 R59, R8, R0, R9.reuse ;  /* 0x00000000083b7219 */ /* 0x100fe20000001209 */
[----:B------:R-:W-:Y:S01]  /*0b20*/  IMAD R28, R7, R24, R4 ;  /* 0x00000018071c7224 */ /* 0x000fe200078e0204 */
[----:B------:R-:W-:Y:S01]  /*0b30*/  SHF.R.U32.HI R0, RZ, R0, R9 ;  /* 0x00000000ff007219 */ /* 0x000fe20000011609 */
[----:B------:R-:W-:Y:S01]  /*0b40*/  IMAD.MOV.U32 R25, RZ, RZ, 0x1 ;  /* 0x00000001ff197424 */ /* 0x000fe200078e00ff */
[----:B------:R-:W-:-:S03]  /*0b50*/  IADD3 R5, P0, RZ, -R59, RZ ;  /* 0x8000003bff057210 */ /* 0x000fc60007f1e0ff */
[----:B------:R-:W1:Y:S02]  /*0b60*/  LDC R6, c[0x0][0x618] ;  /* 0x00018600ff067b82 */ /* 0x000e640000000800 */
[----:B------:R-:W-:-:S04]  /*0b70*/  IMAD.X R9, RZ, RZ, ~R0, P0 ;  /* 0x000000ffff097224 */ /* 0x000fc800000e0e00 */
[-C--:B------:R-:W-:Y:S02]  /*0b80*/  IMAD R0, R9, R26.reuse, RZ ;  /* 0x0000001a09007224 */ /* 0x080fe400078e02ff */
[----:B------:R-:W2:Y:S01]  /*0b90*/  LDC R11, c[0x0][0x608] ;  /* 0x00018200ff0b7b82 */ /* 0x000ea20000000800 */
[----:B------:R-:W-:-:S04]  /*0ba0*/  IMAD.WIDE.U32 R8, R5, R26, R16 ;  /* 0x0000001a05087225 */ /* 0x000fc800078e0010 */
[----:B------:R-:W-:-:S03]  /*0bb0*/  IMAD R5, R5, R27, R0 ;  /* 0x0000001b05057224 */ /* 0x000fc600078e0200 */
[----:B------:R-:W3:Y:S01]  /*0bc0*/  LDC R12, c[0x0][0x658] ;  /* 0x00019600ff0c7b82 */ /* 0x000ee20000000800 */
[----:B0-----:R-:W-:Y:S01]  /*0bd0*/  ISETP.NE.U32.AND P0, PT, R20, RZ, PT ;  /* 0x000000ff1400720c */ /* 0x001fe20003f05070 */
[----:B------:R-:W-:Y:S02]  /*0be0*/  IMAD.IADD R5, R9, 0x1, R5 ;  /* 0x0000000109057824 */ /* 0x000fe400078e0205 */
[----:B------:R-:W-:Y:S01]  /*0bf0*/  IMAD.MOV.U32 R9, RZ, RZ, -0x1 ;  /* 0xffffffffff097424 */ /* 0x000fe200078e00ff */
[----:B------:R-:W-:-:S03]  /*0c00*/  ISETP.NE.AND.EX P0, PT, R21, RZ, PT, P0 ;  /* 0x000000ff1500720c */ /* 0x000fc60003f05300 */
[----:B------:R-:W0:Y:S01]  /*0c10*/  LDC R15, c[0x0][0x600] ;  /* 0x00018000ff0f7b82 */ /* 0x000e220000000800 */
[-CC-:B-1----:R-:W-:Y:S02]  /*0c20*/  SHF.R.U64 R13, R8, R6.reuse, R5.reuse ;  /* 0x00000006080d7219 */ /* 0x182fe40000001205 */
[----:B------:R-:W-:-:S05]  /*0c30*/  SHF.R.U32.HI R0, RZ, R6, R5 ;  /* 0x00000006ff007219 */ /* 0x000fca0000011605 */
[----:B------:R-:W1:Y:S01]  /*0c40*/  LDC R14, c[0x0][0x648] ;  /* 0x00019200ff0e7b82 */ /* 0x000e620000000800 */
[-CC-:B--2---:R-:W-:Y:S02]  /*0c50*/  SHF.R.U64 R29, R13, R11.reuse, R0.reuse ;  /* 0x0000000b0d1d7219 */ /* 0x184fe40000001200 */
[----:B------:R-:W-:-:S05]  /*0c60*/  SHF.R.U32.HI R5, RZ, R11, R0 ;  /* 0x0000000bff057219 */ /* 0x000fca0000011600 */
[----:B------:R-:W2:Y:S01]  /*0c70*/  LDC R26, c[0x0][0x638] ;  /* 0x00018e00ff1a7b82 */ /* 0x000ea20000000800 */
[-CC-:B---3--:R-:W-:Y:S02]  /*0c80*/  SHF.R.U64 R24, R29, R12.reuse, R5.reuse ;  /* 0x0000000c1d187219 */ /* 0x188fe40000001205 */
[-C--:B------:R-:W-:Y:S02]  /*0c90*/  SHF.L.U32 R0, R9, R12.reuse, RZ ;  /* 0x0000000c09007219 */ /* 0x080fe400000006ff */
[----:B------:R-:W-:Y:S01]  /*0ca0*/  SHF.R.U32.HI R5, RZ, R12, R5 ;  /* 0x0000000cff057219 */ /* 0x000fe20000011605 */
[----:B------:R-:W-:Y:S01]  /*0cb0*/  IMAD.MOV.U32 R4, RZ, RZ, R24 ;  /* 0x000000ffff047224 */ /* 0x000fe200078e0018 */
[----:B------:R-:W-:Y:S01]  /*0cc0*/  LOP3.LUT R10, RZ, R0, RZ, 0x33, !PT ;  /* 0x00000000ff0a7212 */ /* 0x000fe200078e33ff */
[----:B------:R-:W3:Y:S01]  /*0cd0*/  LDC R27, c[0x0][0x610] ;  /* 0x00018400ff1b7b82 */ /* 0x000ee20000000800 */
[----:B------:R-:W-:Y:S05]  /*0ce0*/  @!P0 BRA `(.L_x_10) ;  /* 0x0000000000288947 */ /* 0x000fea0003800000 */
[----:B------:R-:W4:Y:S02]  /*0cf0*/  LDC R9, c[0x0][0x64c] ;  /* 0x00019300ff097b82 */ /* 0x000f240000000800 */
[----:B----4-:R-:W-:-:S05]  /*0d00*/  IADD3 R9, P0, R24, R9, RZ ;  /* 0x0000000918097210 */ /* 0x010fca0007f1e0ff */
        /* <DEDUP_REMOVED lines=8> */
.L_x_10:
[----:B-1----:R-:W-:Y:S01]  /*0d90*/  SHF.R.U64 R4, R4, R14, R5 ;  /* 0x0000000e04047219 */ /* 0x002fe20000001205 */
[----:B0-----:R-:W-:Y:S01]  /*0da0*/  VIADD R6, R15, 0xffffffff ;  /* 0xffffffff0f067836 */ /* 0x001fe20000000000 */
[----:B------:R-:W-:Y:S02]  /*0db0*/  SHF.L.U32 R0, R25, R12, RZ ;  /* 0x0000000c19007219 */ /* 0x000fe400000006ff */
[----:B------:R-:W-:Y:S01]  /*0dc0*/  LOP3.LUT R5, R29, R10, RZ, 0xc0, !PT ;  /* 0x0000000a1d057212 */ /* 0x000fe200078ec0ff */
[----:B------:R-:W-:Y:S01]  /*0dd0*/  IMAD.MOV R7, RZ, RZ, -R4 ;  /* 0x000000ffff077224 */ /* 0x000fe200078e0a04 */
[----:B------:R-:W-:Y:S02]  /*0de0*/  SEL R3, R3, R28, !P1 ;  /* 0x0000001c03037207 */ /* 0x000fe40004800000 */
[----:B------:R-:W-:Y:S01]  /*0df0*/  LOP3.LUT R6, R13, R6, RZ, 0xc0, !PT ;  /* 0x000000060d067212 */ /* 0x000fe200078ec0ff */
[----:B------:R-:W-:Y:S02]  /*0e00*/  IMAD R4, R0, R4, R5 ;  /* 0x0000000400047224 */ /* 0x000fe400078e0205 */
[----:B--2---:R-:W-:-:S02]  /*0e10*/  IMAD R0, R7, R26, R24 ;  /* 0x0000001a07007224 */ /* 0x004fc400078e0218 */
[----:B---3--:R-:W-:Y:S02]  /*0e20*/  IMAD R3, R4, R27, R3 ;  /* 0x0000001b04037224 */ /* 0x008fe400078e0203 */
[----:B------:R-:W-:Y:S02]  /*0e30*/  IMAD R60, R0, R15, R6 ;  /* 0x0000000f003c7224 */ /* 0x000fe400078e0206 */
[----:B------:R-:W-:-:S03]  /*0e40*/  IMAD.MOV.U32 R4, RZ, RZ, 0x1 ;  /* 0x00000001ff047424 */ /* 0x000fc600078e00ff */
[----:B------:R-:W-:Y:S02]  /*0e50*/  SEL R61, R60, R3, !P1 ;  /* 0x000000033c3d7207 */ /* 0x000fe40004800000 */
[----:B------:R-:W-:Y:S02]  /*0e60*/  PRMT R0, R4, 0x7610, R0 ;  /* 0x0000761004007816 */ /* 0x000fe40000000000 */
[----:B------:R-:W-:-:S07]  /*0e70*/  SEL R60, R3, R60, !P1 ;  /* 0x0000003c033c7207 */ /* 0x000fce0004800000 */
.L_x_8:
[----:B------:R-:W-:-:S08]  /*0e80*/  NOP ;  /* 0x0000000000007918 */ /* 0x000fd00000000000 */
[----:B------:R-:W0:Y:S02]  /*0e90*/  USETMAXREG.TRY_ALLOC.CTAPOOL UP0, 0xe8 ;  /* 0x000000e8000079c8 */ /* 0x000e240008000600 */
[----:B0-----:R-:W-:-:S13]  /*0ea0*/  PLOP3.LUT P0, PT, PT, PT, UP0, 0x80, 0x0 ;  /* 0x000000000000781c */ /* 0x001fda0003f0f008 */
[----:B------:R-:W-:Y:S05]  /*0eb0*/  @!P0 BRA `(.L_x_8) ;  /* 0xfffffffc00f08947 */ /* 0x000fea000383ffff */
[----:B------:R-:W-:Y:S01]  /*0ec0*/  ULDC.64 UR4, c[0x0][0x598] ;  /* 0x0001660000047ab9 */ /* 0x000fe20000000a00 */
[----:B------:R-:W-:Y:S01]  /*0ed0*/  ULDC.64 UR36, c[0x0][0x208] ;  /* 0x0000820000247ab9 */ /* 0x000fe20000000a00 */
[----:B------:R-:W-:-:S04]  /*0ee0*/  ISETP.NE.U32.AND P0, PT, RZ, UR4, PT ;  /* 0x00000004ff007c0c */ /* 0x000fc8000bf05070 */
[----:B------:R-:W-:-:S13]  /*0ef0*/  ISETP.NE.AND.EX P0, PT, RZ, UR5, PT, P0 ;  /* 0x00000005ff007c0c */ /* 0x000fda000bf05300 */
[----:B------:R-:W-:Y:S05]  /*0f00*/  @!P0 BRA `(.L_x_11) ;  /* 0x00000000001c8947 */ /* 0x000fea0003800000 */
[----:B------:R-:W0:Y:S02]  /*0f10*/  LDC.64 R4, c[0x0][0x598] ;  /* 0x00016600ff047b82 */ /* 0x000e240000000a00 */
[----:B0-----:R-:W2:Y:S02]  /*0f20*/  LDG.E.64 R4, desc[UR36][R4.64] ;  /* 0x0000002404047981 */ /* 0x001ea4000c1e1b00 */
[----:B--2---:R-:W-:-:S04]  /*0f30*/  ISETP.NE.U32.AND P0, PT, R4, RZ, PT ;  /* 0x000000ff0400720c */ /* 0x004fc80003f05070 */
[----:B------:R-:W-:-:S13]  /*0f40*/  ISETP.NE.AND.EX P0, PT, R5, RZ, PT, P0 ;  /* 0x000000ff0500720c */ /* 0x000fda0003f05300 */
[----:B------:R-:W-:Y:S05]  /*0f50*/  @!P0 BRA `(.L_x_11) ;  /* 0x0000000000088947 */ /* 0x000fea0003800000 */
[----:B------:R0:W5:Y:S01]  /*0f60*/  LD.E R56, desc[UR36][R4.64] ;  /* 0x0000002404387980 */ /* 0x000162000c101900 */
[----:B------:R-:W-:Y:S05]  /*0f70*/  BRA `(.L_x_12) ;  /* 0x0000000000247947 */ /* 0x000fea0003800000 */
.L_x_11:
[----:B------:R-:W-:Y:S02]  /*0f80*/  ULDC.64 UR4, c[0x0][0x588] ;  /* 0x0001620000047ab9 */ /* 0x000fe40000000a00 */
[----:B------:R-:W-:-:S04]  /*0f90*/  ISETP.NE.U32.AND P0, PT, RZ, UR4, PT ;  /* 0x00000004ff007c0c */ /* 0x000fc8000bf05070 */
[----:B------:R-:W-:-:S13]  /*0fa0*/  ISETP.NE.AND.EX P0, PT, RZ, UR5, PT, P0 ;  /* 0x00000005ff007c0c */ /* 0x000fda000bf05300 */
[----:B------:R-:W-:Y:S05]  /*0fb0*/  @!P0 BRA `(.L_x_13) ;  /* 0x00000000000c8947 */ /* 0x000fea0003800000 */
[----:B------:R-:W0:Y:S02]  /*0fc0*/  LDC.64 R56, c[0x0][0x588] ;  /* 0x00016200ff387b82 */ /* 0x000e240000000a00 */
[----:B0-----:R1:W5:Y:S01]  /*0fd0*/  LDG.E R56, desc[UR36][R56.64] ;  /* 0x0000002438387981 */ /* 0x001362000c1e1900 */
[----:B------:R-:W-:Y:S05]  /*0fe0*/  BRA `(.L_x_12) ;  /* 0x0000000000087947 */ /* 0x000fea0003800000 */
.L_x_13:
[----:B------:R-:W-:Y:S02]  /*0ff0*/  ULDC UR4, c[0x0][0x580] ;  /* 0x0001600000047ab9 */ /* 0x000fe40000000800 */
[----:B------:R-:W-:-:S07]  /*1000*/  IMAD.U32 R56, RZ, RZ, UR4 ;  /* 0x00000004ff387e24 */ /* 0x000fce000f8e00ff */
.L_x_12:
[----:B------:R-:W-:Y:S02]  /*1010*/  ULDC.64 UR4, c[0x0][0x5a0] ;  /* 0x0001680000047ab9 */ /* 0x000fe40000000a00 */
[----:B------:R-:W-:-:S04]  /*1020*/  ISETP.NE.U32.AND P0, PT, RZ, UR4, PT ;  /* 0x00000004ff007c0c */ /* 0x000fc8000bf05070 */
[----:B------:R-:W-:-:S13]  /*1030*/  ISETP.NE.AND.EX P0, PT, RZ, UR5, PT, P0 ;  /* 0x00000005ff007c0c */ /* 0x000fda000bf05300 */
[----:B------:R-:W-:Y:S05]  /*1040*/  @!P0 BRA `(.L_x_14) ;  /* 0x00000000001c8947 */ /* 0x000fea0003800000 */
[----:B0-----:R-:W0:Y:S02]  /*1050*/  LDC.64 R4, c[0x0][0x5a0] ;  /* 0x00016800ff047b82 */ /* 0x001e240000000a00 */
[----:B0-----:R-:W2:Y:S02]  /*1060*/  LDG.E.64 R4, desc[UR36][R4.64] ;  /* 0x0000002404047981 */ /* 0x001ea4000c1e1b00 */
[----:B--2---:R-:W-:-:S04]  /*1070*/  ISETP.NE.U32.AND P0, PT, R4, RZ, PT ;  /* 0x000000ff0400720c */ /* 0x004fc80003f05070 */
[----:B------:R-:W-:-:S13]  /*1080*/  ISETP.NE.AND.EX P0, PT, R5, RZ, PT, P0 ;  /* 0x000000ff0500720c */ /* 0x000fda0003f05300 */
[----:B------:R-:W-:Y:S05]  /*1090*/  @!P0 BRA `(.L_x_14) ;  /* 0x0000000000088947 */ /* 0x000fea0003800000 */
[----:B-1----:R0:W5:Y:S01]  /*10a0*/  LD.E R57, desc[UR36][R4.64] ;  /* 0x0000002404397980 */ /* 0x002162000c101900 */
[----:B------:R-:W-:Y:S05]  /*10b0*/  BRA `(.L_x_15) ;  /* 0x0000000000247947 */ /* 0x000fea0003800000 */
.L_x_14:
[----:B------:R-:W-:Y:S02]  /*10c0*/  ULDC.64 UR4, c[0x0][0x590] ;  /* 0x0001640000047ab9 */ /* 0x000fe40000000a00 */
[----:B------:R-:W-:-:S04]  /*10d0*/  ISETP.NE.U32.AND P0, PT, RZ, UR4, PT ;  /* 0x00000004ff007c0c */ /* 0x000fc8000bf05070 */
[----:B------:R-:W-:-:S13]  /*10e0*/  ISETP.NE.AND.EX P0, PT, RZ, UR5, PT, P0 ;  /* 0x00000005ff007c0c */ /* 0x000fda000bf05300 */
[----:B------:R-:W-:Y:S05]  /*10f0*/  @!P0 BRA `(.L_x_16) ;  /* 0x00000000000c8947 */ /* 0x000fea0003800000 */
[----:B0-----:R-:W1:Y:S02]  /*1100*/  LDC.64 R4, c[0x0][0x590] ;  /* 0x00016400ff047b82 */ /* 0x001e640000000a00 */
[----:B-1----:R1:W5:Y:S01]  /*1110*/  LDG.E R57, desc[UR36][R4.64] ;  /* 0x0000002404397981 */ /* 0x002362000c1e1900 */
[----:B------:R-:W-:Y:S05]  /*1120*/  BRA `(.L_x_15) ;  /* 0x0000000000087947 */ /* 0x000fea0003800000 */
.L_x_16:
[----:B------:R-:W-:Y:S02]  /*1130*/  ULDC UR4, c[0x0][0x584] ;  /* 0x0001610000047ab9 */ /* 0x000fe40000000800 */
[----:B-1----:R-:W-:-:S07]  /*1140*/  IMAD.U32 R57, RZ, RZ, UR4 ;  /* 0x00000004ff397e24 */ /* 0x002fce000f8e00ff */
.L_x_15:
[----:B------:R-:W-:-:S13]  /*1150*/  LOP3.LUT P0, RZ, R0, 0xff, RZ, 0xc0, !PT ;  /* 0x000000ff00ff7812 */ /* 0x000fda000780c0ff */
[----:B------:R-:W-:Y:S05]  /*1160*/  @!P0 EXIT ;  /* 0x000000000000894d */ /* 0x000fea0003800000 */
[----:B------:R-:W-:Y:S01]  /*1170*/  ULDC UR4, c[0x0][0x28c] ;  /* 0x0000a30000047ab9 */ /* 0x000fe20000000800 */
[----:B------:R-:W-:Y:S01]  /*1180*/  LOP3.LUT R58, R19, 0x1, RZ, 0xfc, !PT ;  /* 0x00000001133a7812 */ /* 0x000fe200078efcff */
[----:B------:R-:W-:Y:S01]  /*1190*/  UIADD3 UR4, UR4, 0x1f, URZ ;  /* 0x0000001f04047890 */ /* 0x000fe2000fffe03f */
[----:B------:R-:W-:Y:S01]  /*11a0*/  UMOV UR38, URZ ;  /* 0x0000003f00267c82 */ /* 0x000fe20008000000 */
[----:B------:R-:W-:Y:S02]  /*11b0*/  UMOV UR39, URZ ;  /* 0x0000003f00277c82 */ /* 0x000fe40008000000 */
[----:B------:R-:W-:-:S04]  /*11c0*/  USHF.R.S32.HI UR5, URZ, 0x1f, UR4 ;  /* 0x0000001f3f057899 */ /* 0x000fc80008011404 */
[----:B------:R-:W-:-:S04]  /*11d0*/  ULEA.HI UR5, UR5, UR4, URZ, 0x5 ;  /* 0x0000000405057291 */ /* 0x000fc8000f8f283f */
[----:B------:R-:W-:-:S12]  /*11e0*/  USHF.R.S32.HI UR40, URZ, 0x5, UR5 ;  /* 0x000000053f287899 */ /* 0x000fd80008011405 */
.L_x_98:
[----:B------:R-:W-:Y:S01]  /*11f0*/  LOP3.LUT R0, R18, 0x80, RZ, 0xc0, !PT ;  /* 0x0000008012007812 */ /* 0x000fe200078ec0ff */
[----:B--2---:R-:W2:Y:S01]  /*1200*/  S2UR UR7, SR_CgaCtaId ;  /* 0x00000000000779c3 */ /* 0x004ea20000008800 */
[----:B------:R-:W-:Y:S02]  /*1210*/  UMOV UR6, 0x400 ;  /* 0x0000040000067882 */ /* 0x000fe40000000000 */
[----:B------:R-:W-:-:S06]  /*1220*/  SHF.R.U32.HI R0, RZ, 0x7, R0 ;  /* 0x00000007ff007819 */ /* 0x000fcc0000011600 */
[----:B---3--:R-:W3:Y:S01]  /*1230*/  SHFL.IDX PT, R0, R0, RZ, 0x1f ;  /* 0x00001fff00007589 */ /* 0x008ee200000e0000 */
[----:B--2---:R-:W-:Y:S01]  /*1240*/  ULEA UR6, UR7, UR6, 0x18 ;  /* 0x0000000607067291 */ /* 0x004fe2000f8ec03f */
[----:B---3--:R-:W-:-:S13]  /*1250*/  R2UR UR4, R0 ;  /* 0x00000000000472ca */ /* 0x008fda00000e0000 */
[----:B------:R-:W-:-:S04]  /*1260*/  ULEA.HI UR5, UR4, UR4, URZ, 0x1 ;  /* 0x0000000404057291 */ /* 0x000fc8000f8f083f */
[----:B------:R-:W-:-:S04]  /*1270*/  ULOP3.LUT UR5, UR5, 0xffffe, URZ, 0xc0, !UPT ;  /* 0x000ffffe05057892 */ /* 0x000fc8000f8ec03f */
[----:B------:R-:W-:-:S03]  /*1280*/  UIADD3 UR5, UR4, -UR5, URZ ;  /* 0x8000000504057290 */ /* 0x000fc6000fffe03f */
[----:B------:R-:W-:Y:S01]  /*1290*/  ULDC UR4, c[0x0][0x28c] ;  /* 0x0000a30000047ab9 */ /* 0x000fe20000000800 */
[----:B------:R-:W-:Y:S01]  /*12a0*/  ULEA UR5, UR5, UR6, 0xc ;  /* 0x0000000605057291 */ /* 0x000fe2000f8e603f */
[----:B------:R-:W-:-:S03]  /*12b0*/  ISETP.LT.AND P0, PT, RZ, UR4, PT ;  /* 0x00000004ff007c0c */ /* 0x000fc6000bf01270 */
[----:B------:R-:W-:-:S04]  /*12c0*/  UIADD3 UR5, UR5, 0x100, URZ ;  /* 0x0000010005057890 */ /* 0x000fc8000fffe03f */
[----:B------:R-:W-:-:S04]  /*12d0*/  USHF.R.U32.HI UR5, URZ, 0x4, UR5 ;  /* 0x000000043f057899 */ /* 0x000fc80008011605 */
[----:B------:R-:W-:Y:S02]  /*12e0*/  ULOP3.LUT UR41, UR5, 0x3fff, URZ, 0xc0, !UPT ;  /* 0x00003fff05297892 */ /* 0x000fe4000f8ec03f */
[----:B-1--45:R-:W-:Y:S10]  /*12f0*/  @P0 BRA `(.L_x_17) ;  /* 0x0000000000400947 */ /* 0x032ff40003800000 */
[----:B------:R-:W-:Y:S01]  /*1300*/  MOV R0, 0x0 ;  /* 0x0000000000007802 */ /* 0x000fe20000000f00 */
[----:B------:R-:W-:Y:S01]  /*1310*/  ULDC.64 UR4, c[0x4][0x68] ;  /* 0x01001a0000047ab9 */ /* 0x000fe20000000a00 */
[----:B------:R-:W-:Y:S01]  /*1320*/  ULDC.64 UR6, c[0x4][0x8] ;  /* 0x0100020000067ab9 */ /* 0x000fe20000000a00 */
[----:B01----:R-:W-:Y:S01]  /*1330*/  IMAD.U32 R4, RZ, RZ, UR4 ;  /* 0x00000004ff047e24 */ /* 0x003fe2000f8e00ff */
[----:B------:R0:W1:Y:S01]  /*1340*/  LDC.64 R14, c[0x4][R0] ;  /* 0x01000000000e7b82 */ /* 0x0000620000000a00 */
[----:B------:R-:W-:Y:S01]  /*1350*/  IMAD.U32 R5, RZ, RZ, UR5 ;  /* 0x00000005ff057e24 */ /* 0x000fe2000f8e00ff */
[----:B------:R-:W-:Y:S01]  /*1360*/  ULDC.64 UR4, c[0x4][0x70] ;  /* 0x01001c0000047ab9 */ /* 0x000fe20000000a00 */
[----:B------:R-:W-:Y:S02]  /*1370*/  IMAD.U32 R10, RZ, RZ, UR6 ;  /* 0x00000006ff0a7e24 */ /* 0x000fe4000f8e00ff */
[----:B------:R-:W-:Y:S02]  /*1380*/  IMAD.U32 R6, RZ, RZ, UR4 ;  /* 0x00000004ff067e24 */ /* 0x000fe4000f8e00ff */
[----:B------:R-:W-:-:S02]  /*1390*/  IMAD.U32 R7, RZ, RZ, UR5 ;  /* 0x00000005ff077e24 */ /* 0x000fc4000f8e00ff */
[----:B------:R-:W-:Y:S02]  /*13a0*/  IMAD.U32 R11, RZ, RZ, UR7 ;  /* 0x00000007ff0b7e24 */ /* 0x000fe4000f8e00ff */
[----:B------:R-:W-:Y:S02]  /*13b0*/  IMAD.MOV.U32 R8, RZ, RZ, 0x1e1 ;  /* 0x000001e1ff087424 */ /* 0x000fe400078e00ff */
[----:B------:R-:W-:Y:S02]  /*13c0*/  IMAD.MOV.U32 R12, RZ, RZ, 0x1 ;  /* 0x00000001ff0c7424 */ /* 0x000fe400078e00ff */
[----:B0-----:R-:W-:-:S07]  /*13d0*/  IMAD.MOV.U32 R13, RZ, RZ, RZ ;  /* 0x000000ffff0d7224 */ /* 0x001fce00078e00ff */
[----:B------:R-:W-:-:S07]  /*13e0*/  LEPC R20, `(.L_x_17) ;  /* 0x000000001014794e */ /* 0x000fce0000000000 */
[----:B-1---5:R-:W-:Y:S05]  /*13f0*/  CALL.ABS.NOINC R14 ;  /* 0x000000000e007343 */ /* 0x022fea0003c00000 */
.L_x_17:
[----:B------:R-:W-:-:S13]  /*1400*/  ISETP.NE.AND P0, PT, R58, 0x3, PT ;  /* 0x000000033a00780c */ /* 0x000fda0003f05270 */
[----:B------:R-:W-:Y:S05]  /*1410*/  @!P0 BRA `(.L_x_18) ;  /* 0x0000000000048947 */ /* 0x000fea0003800000 */
[----:B------:R-:W-:Y:S01]  /*1420*/  BPT.TRAP 0x1 ;  /* 0x000000040000795c */ /* 0x000fe20000300000 */
.L_x_18:
[----:B------:R-:W2:Y:S01]  /*1430*/  S2UR UR5, SR_CgaCtaId ;  /* 0x00000000000579c3 */ /* 0x000ea20000008800 */
[----:B------:R-:W-:Y:S01]  /*1440*/  UMOV UR4, 0x400 ;  /* 0x0000040000047882 */ /* 0x000fe20000000000 */
[----:B------:R-:W-:Y:S02]  /*1450*/  IMAD.U32 R0, RZ, RZ, UR38 ;  /* 0x00000026ff007e24 */ /* 0x000fe4000f8e00ff */
[----:B------:R-:W-:-:S03]  /*1460*/  IMAD.U32 R3, RZ, RZ, UR39 ;  /* 0x00000027ff037e24 */ /* 0x000fc6000f8e00ff */
[----:B------:R-:W-:Y:S01]  /*1470*/  SHF.L.U32 R0, R0, 0x1f, RZ ;  /* 0x0000001f00007819 */ /* 0x000fe200000006ff */
[----:B--2---:R-:W-:-:S06]  /*1480*/  ULEA UR4, UR5, UR4, 0x18 ;  /* 0x0000000405047291 */ /* 0x004fcc000f8ec03f */
[----:B------:R-:W-:-:S04]  /*1490*/  IMAD.U32 R6, RZ, RZ, UR4 ;  /* 0x00000004ff067e24 */ /* 0x000fc8000f8e00ff */
[----:B------:R-:W-:-:S04]  /*14a0*/  IMAD R3, R3, 0x8, R6 ;  /* 0x0000000803037824 */ /* 0x000fc800078e0206 */
[----:B------:R2:W3:Y:S01]  /*14b0*/  SYNCS.PHASECHK.TRANS64.TRYWAIT P1, [R3+URZ], R0 ;  /* 0x00000000030075a7 */ /* 0x0004e2000802017f */
[----:B------:R-:W-:Y:S05]  /*14c0*/  @!P0 BRA `(.L_x_19) ;  /* 0x0000000000048947 */ /* 0x000fea0003800000 */
[----:B------:R-:W-:Y:S01]  /*14d0*/  BPT.TRAP 0x1 ;  /* 0x000000040000795c */ /* 0x000fe20000300000 */
.L_x_19:
[----:B---3--:R-:W-:Y:S05]  /*14e0*/  @P1 BRA `(.L_x_20) ;  /* 0x0000000000081947 */ /* 0x008fea0003800000 */
[----:B------:R-:W3:Y:S02]  /*14f0*/  SYNCS.PHASECHK.TRANS64.TRYWAIT P1, [R3+URZ], R0 ;  /* 0x00000000030075a7 */ /* 0x000ee4000802017f */
[----:B---3--:R-:W-:Y:S05]  /*1500*/  @!P1 BRA `(.L_x_21) ;  /* 0x00000048000c9947 */ /* 0x008fea0003800000 */
.L_x_20:
[----:B------:R-:W-:-:S04]  /*1510*/  UISETP.LT.AND UP0, UPT, UR40, 0x1, UPT ;  /* 0x000000012800788c */ /* 0x000fc8000bf01270 */
[----:B------:R-:W-:-:S06]  /*1520*/  USEL UR4, UR40, 0x1, UP0 ;  /* 0x0000000128047887 */ /* 0x000fcc0008000000 */
[----:B--23--:R-:W-:Y:S01]  /*1530*/  IMAD.U32 R0, RZ, RZ, UR4 ;  /* 0x00000004ff007e24 */ /* 0x00cfe2000f8e00ff */
[----:B------:R-:W-:Y:S05]  /*1540*/  WARPSYNC.ALL ;  /* 0x0000000000007948 */ /* 0x000fea0003800000 */
[----:B------:R-:W-:-:S04]  /*1550*/  IADD3 R0, -R0, UR40, RZ ;  /* 0x0000002800007c10 */ /* 0x000fc8000fffe1ff */
[----:B------:R-:W-:Y:S02]  /*1560*/  ISETP.GE.AND P1, PT, R0, 0x1, PT ;  /* 0x000000010000780c */ /* 0x000fe40003f26270 */
[----:B------:R-:W-:Y:S01]  /*1570*/  R2UR UR4, R6 ;  /* 0x00000000060472ca */ /* 0x000fe200000e0000 */
[----:B------:R-:W-:Y:S01]  /*1580*/  ULOP3.LUT UR41, UR41, 0x10000, URZ, 0xfc, !UPT ;  /* 0x0001000029297892 */ /* 0x000fe2000f8efc3f */
[----:B------:R-:W-:Y:S01]  /*1590*/  WARPGROUP.ARRIVE ;  /* 0x00000000000079c5 */ /* 0x000fe20000000000 */
[----:B------:R-:W-:Y:S01]  /*15a0*/  UMOV UR5, 0x80000020 ;  /* 0x8000002000057882 */ /* 0x000fe20000000000 */
[----:B------:R-:W-:-:S09]  /*15b0*/  UMOV UR7, 0x80000020 ;  /* 0x8000002000077882 */ /* 0x000fd20000000000 */
[----:B------:R-:W-:-:S04]  /*15c0*/  UIADD3 UR4, UR4, 0x8100, URZ ;  /* 0x0000810004047890 */ /* 0x000fc8000fffe03f */
[----:B------:R-:W-:-:S04]  /*15d0*/  USHF.R.U32.HI UR4, URZ, 0x4, UR4 ;  /* 0x000000043f047899 */ /* 0x000fc80008011604 */
[----:B------:R-:W-:-:S04]  /*15e0*/  ULOP3.LUT UR4, UR4, 0x3fff, URZ, 0xc0, !UPT ;  /* 0x00003fff04047892 */ /* 0x000fc8000f8ec03f */
[----:B------:R-:W-:Y:S02]  /*15f0*/  ULOP3.LUT UR9, UR4, 0x10000, URZ, 0xfc, !UPT ;  /* 0x0001000004097892 */ /* 0x000fe4000f8efc3f */
[----:B------:R-:W-:Y:S02]  /*1600*/  ULEA UR4, UR39, UR41, 0x9 ;  /* 0x0000002927047291 */ /* 0x000fe4000f8e483f */
[----:B------:R-:W-:-:S09]  /*1610*/  ULEA UR6, UR39, UR9, 0x8 ;  /* 0x0000000927067291 */ /* 0x000fd2000f8e403f */
[----:B------:R-:W-:Y:S01]  /*1620*/  HGMMA.64x64x16.F32 R24, gdesc[UR4], RZ, !UPT, gsb0 ;  /* 0x00e00000041879f0 */ /* 0x000fe2000c0008ff */
[----:B------:R-:W-:Y:S02]  /*1630*/  UIADD3 UR4, UR4, 0x2, URZ ;  /* 0x0000000204047890 */ /* 0x000fe4000fffe03f */
[----:B------:R-:W-:Y:S01]  /*1640*/  UIADD3 UR6, UR6, 0x2, URZ ;  /* 0x0000000206067890 */ /* 0x000fe2000fffe03f */
[----:B------:R-:W-:Y:S01]  /*1650*/  UMOV UR5, 0x80000020 ;  /* 0x8000002000057882 */ /* 0x000fe20000000000 */
[----:B------:R-:W-:Y:S01]  /*1660*/  UMOV UR7, 0x80000020 ;  /* 0x8000002000077882 */ /* 0x000fe20000000000 */
[----:B------:R-:W-:Y:S02]  /*1670*/  WARPGROUP.DEPBAR.LE gsb0, 0x0 ;  /* 0x00008000000079c5 */ /* 0x000fe40000010000 */
[----:B------:R-:W-:-:S06]  /*1680*/  WARPGROUP.ARRIVE ;  /* 0x00000000000079c5 */ /* 0x000fcc0000000000 */
[----:B------:R-:W-:Y:S03]  /*1690*/  HGMMA.64x64x16.F32 R24, gdesc[UR4], R24, gsb0 ;  /* 0x00e00000041879f0 */ /* 0x000fe60008000818 */
[----:B------:R-:W-:Y:S02]  /*16a0*/  WARPGROUP.DEPBAR.LE gsb0, 0x0 ;  /* 0x00008000000079c5 */ /* 0x000fe40000010000 */
[----:B------:R-:W-:Y:S05]  /*16b0*/  @!P1 BRA `(.L_x_22) ;  /* 0x0000000000e49947 */ /* 0x000fea0003800000 */
[----:B------:R-:W-:Y:S02]  /*16c0*/  UIADD3 UR4, UR39, 0x1, URZ ;  /* 0x0000000127047890 */ /* 0x000fe4000fffe03f */
[----:B------:R-:W-:Y:S02]  /*16d0*/  IMAD.U32 R3, RZ, RZ, UR39 ;  /* 0x00000027ff037e24 */ /* 0x000fe4000f8e00ff */
[----:B------:R-:W-:-:S04]  /*16e0*/  UISETP.NE.AND UP0, UPT, UR4, 0x4, UPT ;  /* 0x000000040400788c */ /* 0x000fc8000bf05270 */
[----:B------:R-:W-:Y:S02]  /*16f0*/  USEL UR5, URZ, 0x1, UP0 ;  /* 0x000000013f057887 */ /* 0x000fe40008000000 */
[----:B------:R-:W-:Y:S02]  /*1700*/  USEL UR8, UR4, URZ, UP0 ;  /* 0x0000003f04087287 */ /* 0x000fe40008000000 */
[----:B------:R-:W-:-:S06]  /*1710*/  ULOP3.LUT UR5, UR38, UR5, URZ, 0x3c, !UPT ;  /* 0x0000000526057292 */ /* 0x000fcc000f8e3c3f */
[----:B------:R-:W-:-:S07]  /*1720*/  IMAD.U32 R7, RZ, RZ, UR5 ;  /* 0x00000005ff077e24 */ /* 0x000fce000f8e00ff */
.L_x_29:
[----:B------:R-:W-:Y:S05]  /*1730*/  @!P0 BRA `(.L_x_23) ;  /* 0x0000000000048947 */ /* 0x000fea0003800000 */
[----:B------:R-:W-:Y:S01]  /*1740*/  BPT.TRAP 0x1 ;  /* 0x000000040000795c */ /* 0x000fe20000300000 */
.L_x_23:
[----:B------:R-:W2:Y:S01]  /*1750*/  S2UR UR5, SR_CgaCtaId ;  /* 0x00000000000579c3 */ /* 0x000ea20000008800 */
[----:B------:R-:W-:Y:S01]  /*1760*/  UMOV UR4, 0x400 ;  /* 0x0000040000047882 */ /* 0x000fe20000000000 */
[----:B01----:R-:W-:Y:S01]  /*1770*/  IMAD.U32 R5, RZ, RZ, UR8 ;  /* 0x00000008ff057e24 */ /* 0x003fe2000f8e00ff */
[----:B------:R-:W-:Y:S01]  /*1780*/  SHF.L.U32 R4, R7, 0x1f, RZ ;  /* 0x0000001f07047819 */ /* 0x000fe200000006ff */
[----:B--2---:R-:W-:-:S06]  /*1790*/  ULEA UR4, UR5, UR4, 0x18 ;  /* 0x0000000405047291 */ /* 0x004fcc000f8ec03f */
[----:B------:R-:W-:-:S04]  /*17a0*/  IMAD.U32 R6, RZ, RZ, UR4 ;  /* 0x00000004ff067e24 */ /* 0x000fc8000f8e00ff */
[----:B------:R-:W-:-:S04]  /*17b0*/  IMAD R5, R5, 0x8, R6 ;  /* 0x0000000805057824 */ /* 0x000fc800078e0206 */
[----:B------:R0:W1:Y:S01]  /*17c0*/  SYNCS.PHASECHK.TRANS64.TRYWAIT P1, [R5+URZ], R4 ;  /* 0x00000004050075a7 */ /* 0x000062000802017f */
[----:B------:R-:W-:Y:S05]  /*17d0*/  @!P0 BRA `(.L_x_24) ;  /* 0x0000000000048947 */ /* 0x000fea0003800000 */
[----:B------:R-:W-:Y:S01]  /*17e0*/  BPT.TRAP 0x1 ;  /* 0x000000040000795c */ /* 0x000fe20000300000 */
.L_x_24:
[----:B-1----:R-:W-:Y:S05]  /*17f0*/  @P1 BRA `(.L_x_25) ;  /* 0x0000000000081947 */ /* 0x002fea0003800000 */
[----:B------:R-:W1:Y:S02]  /*1800*/  SYNCS.PHASECHK.TRANS64.TRYWAIT P1, [R5+URZ], R4 ;  /* 0x00000004050075a7 */ /* 0x000e64000802017f */
[----:B-1----:R-:W-:Y:S05]  /*1810*/  @!P1 BRA `(.L_x_26) ;  /* 0x00000044005c9947 */ /* 0x002fea0003800000 */
.L_x_25:
[----:B------:R-:W-:Y:S01]  /*1820*/  ULEA UR4, UR8, UR41, 0x9 ;  /* 0x0000002908047291 */ /* 0x000fe2000f8e483f */
[----:B------:R-:W-:Y:S01]  /*1830*/  WARPGROUP.ARRIVE ;  /* 0x00000000000079c5 */ /* 0x000fe20000000000 */
[----:B------:R-:W-:Y:S01]  /*1840*/  ULEA UR6, UR8, UR9, 0x8 ;  /* 0x0000000908067291 */ /* 0x000fe2000f8e403f */
[----:B------:R-:W-:Y:S01]  /*1850*/  UMOV UR5, 0x80000020 ;  /* 0x8000002000057882 */ /* 0x000fe20000000000 */
[----:B------:R-:W-:-:S07]  /*1860*/  UMOV UR7, 0x80000020 ;  /* 0x8000002000077882 */ /* 0x000fce0000000000 */
[----:B------:R-:W-:Y:S01]  /*1870*/  HGMMA.64x64x16.F32 R24, gdesc[UR4], R24, gsb0 ;  /* 0x00e00000041879f0 */ /* 0x000fe20008000818 */
        /* <DEDUP_REMOVED lines=9> */
[----:B------:R-:W-:Y:S01]  /*1910*/  BPT.TRAP 0x1 ;  /* 0x000000040000795c */ /* 0x000fe20000300000 */
.L_x_27:
[----:B------:R-:W-:-:S13]  /*1920*/  ISETP.NE.AND P1, PT, R23, RZ, PT ;  /* 0x000000ff1700720c */ /* 0x000fda0003f25270 */
[----:B01----:R-:W-:-:S04]  /*1930*/  @P1 IMAD R4, R3, 0x8, R6 ;  /* 0x0000000803041824 */ /* 0x003fc800078e0206 */
[----:B------:R-:W-:-:S05]  /*1940*/  @P1 VIADD R5, R4, 0x20 ;  /* 0x0000002004051836 */ /* 0x000fca0000000000 */
[----:B------:R-:W-:-:S04]  /*1950*/  @P1 PRMT R5, R22, 0x654, R5 ;  /* 0x0000065416051816 */ /* 0x000fc80000000005 */
[----:B------:R0:W-:Y:S01]  /*1960*/  @P1 SYNCS.ARRIVE.TRANS64.RED.A1T0 RZ, [R5+URZ], RZ ;  /* 0x000000ff05ff19a7 */ /* 0x0001e2000810043f */
[----:B------:R-:W-:-:S13]  /*1970*/  ISETP.GT.U32.AND P1, PT, R19, 0x1, PT ;  /* 0x000000011300780c */ /* 0x000fda0003f24070 */
[----:B0-----:R-:W-:Y:S05]  /*1980*/  @P1 BRA `(.L_x_28) ;  /* 0x0000000000041947 */ /* 0x001fea0003800000 */
[----:B------:R-:W-:Y:S01]  /*1990*/  BPT.TRAP 0x1 ;  /* 0x000000040000795c */ /* 0x000fe20000300000 */
.L_x_28:
[----:B------:R-:W-:Y:S01]  /*19a0*/  UIADD3 UR8, UR8, 0x1, URZ ;  /* 0x0000000108087890 */ /* 0x000fe2000fffe03f */
[C---:B------:R-:W-:Y:S01]  /*19b0*/  ISETP.GT.AND P2, PT, R0.reuse, 0x1, PT ;  /* 0x000000010000780c */ /* 0x040fe20003f44270 */
[----:B------:R-:W-:Y:S02]  /*19c0*/  VIADD R3, R3, 0x1 ;  /* 0x0000000103037836 */ /* 0x000fe40000000000 */
[----:B------:R-:W-:Y:S01]  /*19d0*/  UISETP.NE.AND UP0, UPT, UR8, 0x4, UPT ;  /* 0x000000040800788c */ /* 0x000fe2000bf05270 */
[----:B------:R-:W-:Y:S02]  /*19e0*/  VIADD R0, R0, 0xffffffff ;  /* 0xffffffff00007836 */ /* 0x000fe40000000000 */
[C---:B------:R-:W-:Y:S01]  /*19f0*/  ISETP.NE.AND P1, PT, R3.reuse, 0x4, PT ;  /* 0x000000040300780c */ /* 0x040fe20003f25270 */
[----:B------:R-:W-:Y:S02]  /*1a00*/  USEL UR4, URZ, 0x1, UP0 ;  /* 0x000000013f047887 */ /* 0x000fe40008000000 */
[----:B------:R-:W-:Y:S01]  /*1a10*/  USEL UR8, UR8, URZ, UP0 ;  /* 0x0000003f08087287 */ /* 0x000fe20008000000 */
[----:B------:R-:W-:-:S03]  /*1a20*/  SEL R3, R3, RZ, P1 ;  /* 0x000000ff03037207 */ /* 0x000fc60000800000 */
[----:B------:R-:W-:Y:S01]  /*1a30*/  LOP3.LUT R7, R7, UR4, RZ, 0x3c, !PT ;  /* 0x0000000407077c12 */ /* 0x000fe2000f8e3cff */
[----:B------:R-:W-:Y:S07]  /*1a40*/  @P2 BRA `(.L_x_29) ;  /* 0xfffffffc00382947 */ /* 0x000fee000383ffff */
.L_x_22:
[----:B------:R-:W2:Y:S02]  /*1a50*/  LDC R0, c[0x0][0x28c] ;  /* 0x0000a300ff007b82 */ /* 0x000ea40000000800 */
[----:B--2---:R-:W-:-:S13]  /*1a60*/  ISETP.GE.AND P1, PT, R0, 0x1, PT ;  /* 0x000000010000780c */ /* 0x004fda0003f26270 */
[----:B------:R-:W-:Y:S05]  /*1a70*/  @!P1 BRA `(.L_x_30) ;  /* 0x0000000000409947 */ /* 0x000fea0003800000 */
[----:B------:R-:W-:Y:S05]  /*1a80*/  @!P0 BRA `(.L_x_31) ;  /* 0x0000000000048947 */ /* 0x000fea0003800000 */
[----:B------:R-:W-:Y:S01]  /*1a90*/  BPT.TRAP 0x1 ;  /* 0x000000040000795c */ /* 0x000fe20000300000 */
.L_x_31:
[----:B------:R-:W-:Y:S01]  /*1aa0*/  ISETP.NE.AND P0, PT, R23, RZ, PT ;  /* 0x000000ff1700720c */ /* 0x000fe20003f05270 */
[----:B------:R-:W-:-:S12]  /*1ab0*/  UISETP.LT.AND UP1, UPT, UR40, 0x1, UPT ;  /* 0x000000012800788c */ /* 0x000fd8000bf21270 */
[----:B------:R-:W-:-:S05]  /*1ac0*/  VOTEU.ANY UP0, P0 ;  /* 0x00000000003f7886 */ /* 0x000fca0000000100 */
[----:B------:R-:W-:-:S04]  /*1ad0*/  @UP0 USEL UR4, UR40, 0x1, UP1 ;  /* 0x0000000128040887 */ /* 0x000fc80008800000 */
[----:B------:R-:W-:-:S06]  /*1ae0*/  @UP0 UIADD3 UR4, UR39, UR40, -UR4 ;  /* 0x0000002827040290 */ /* 0x000fcc000fffe804 */
[----:B------:R-:W-:-:S04]  /*1af0*/  IMAD.U32 R0, RZ, RZ, UR4 ;  /* 0x00000004ff007e24 */ /* 0x000fc8000f8e00ff */
[----:B------:R-:W-:-:S05]  /*1b00*/  @P0 IMAD.SHL.U32 R0, R0, 0x8, RZ ;  /* 0x0000000800000824 */ /* 0x000fca00078e00ff */
[----:B------:R-:W-:-:S04]  /*1b10*/  @P0 LOP3.LUT R0, R0, 0x18, RZ, 0xc0, !PT ;  /* 0x0000001800000812 */ /* 0x000fc800078ec0ff */
[----:B------:R-:W-:-:S04]  /*1b20*/  @P0 IADD3 R3, R6, 0x20, R0 ;  /* 0x0000002006030810 */ /* 0x000fc80007ffe000 */
[----:B------:R-:W-:-:S04]  /*1b30*/  @P0 PRMT R3, R22, 0x654, R3 ;  /* 0x0000065416030816 */ /* 0x000fc80000000003 */
[----:B------:R2:W-:Y:S01]  /*1b40*/  @P0 SYNCS.ARRIVE.TRANS64.RED.A1T0 RZ, [R3+URZ], RZ ;  /* 0x000000ff03ff09a7 */ /* 0x0005e2000810043f */
[----:B------:R-:W-:-:S13]  /*1b50*/  ISETP.GT.U32.AND P0, PT, R19, 0x1, PT ;  /* 0x000000011300780c */ /* 0x000fda0003f04070 */
[----:B--2---:R-:W-:Y:S05]  /*1b60*/  @P0 BRA `(.L_x_30) ;  /* 0x0000000000040947 */ /* 0x004fea0003800000 */
[----:B------:R-:W-:Y:S01]  /*1b70*/  BPT.TRAP 0x1 ;  /* 0x000000040000795c */ /* 0x000fe20000300000 */
.L_x_30:
[----:B------:R-:W2:Y:S01]  /*1b80*/  LDC R6, c[0x0][0x288] ;  /* 0x0000a200ff067b82 */ /* 0x000ea20000000800 */
[--C-:B------:R-:W-:Y:S01]  /*1b90*/  SHF.R.U32.HI R0, RZ, 0x2, R18.reuse ;  /* 0x00000002ff007819 */ /* 0x100fe20000011612 */
[----:B------:R-:W-:Y:S01]  /*1ba0*/  UIADD3 UR39, UR40, UR39, URZ ;  /* 0x0000002728277290 */ /* 0x000fe2000fffe03f */
[----:B01----:R-:W-:Y:S01]  /*1bb0*/  SHF.R.U32.HI R5, RZ, 0x7, R18 ;  /* 0x00000007ff057819 */ /* 0x003fe20000011612 */
[----:B------:R-:W-:Y:S01]  /*1bc0*/  IMAD.SHL.U32 R61, R61, 0x40, RZ ;  /* 0x000000403d3d7824 */ /* 0x000fe200078e00ff */
[----:B------:R-:W-:Y:S01]  /*1bd0*/  LOP3.LUT R3, R0, 0x7, RZ, 0xc0, !PT ;  /* 0x0000000700037812 */ /* 0x000fe200078ec0ff */
[----:B------:R-:W-:Y:S01]  /*1be0*/  USHF.R.U32.HI UR4, URZ, 0x2, UR39 ;  /* 0x000000023f047899 */ /* 0x000fe20008011627 */
[----:B------:R-:W-:Y:S01]  /*1bf0*/  LOP3.LUT R0, R5, 0x1, RZ, 0xc0, !PT ;  /* 0x0000000105007812 */ /* 0x000fe200078ec0ff */
[C---:B------:R-:W-:Y:S01]  /*1c00*/  IMAD.SHL.U32 R10, R18.reuse, 0x2, RZ ;  /* 0x00000002120a7824 */ /* 0x040fe200078e00ff */
[C---:B------:R-:W-:Y:S01]  /*1c10*/  LOP3.LUT R5, R18.reuse, 0x3, RZ, 0xc0, !PT ;  /* 0x0000000312057812 */ /* 0x040fe200078ec0ff */
[----:B------:R-:W-:Y:S01]  /*1c20*/  ULOP3.LUT UR4, UR4, 0x1, URZ, 0xc0, !UPT ;  /* 0x0000000104047892 */ /* 0x000fe2000f8ec03f */
[----:B------:R-:W-:Y:S01]  /*1c30*/  LOP3.LUT R4, R18, 0x60, RZ, 0xc0, !PT ;  /* 0x0000006012047812 */ /* 0x000fe200078ec0ff */
[----:B------:R-:W-:Y:S01]  /*1c40*/  ULDC UR8, c[0x0][0x284] ;  /* 0x0000a10000087ab9 */ /* 0x000fe20000000800 */
[----:B------:R-:W-:Y:S01]  /*1c50*/  IMAD.SHL.U32 R8, R0, 0x40, RZ ;  /* 0x0000004000087824 */ /* 0x000fe200078e00ff */
[----:B------:R-:W-:Y:S01]  /*1c60*/  UISETP.GT.U32.AND UP1, UPT, UR39, 0x3, UPT ;  /* 0x000000032700788c */ /* 0x000fe2000bf24070 */
[----:B------:R-:W-:Y:S01]  /*1c70*/  SHF.R.U32.HI R4, RZ, 0x1, R4 ;  /* 0x00000001ff047819 */ /* 0x000fe20000011604 */
[----:B------:R-:W-:Y:S01]  /*1c80*/  UISETP.NE.U32.AND UP0, UPT, UR4, 0x1, UPT ;  /* 0x000000010400788c */ /* 0x000fe2000bf05070 */
[----:B------:R-:W-:Y:S01]  /*1c90*/  SHF.R.S32.HI R15, RZ, 0x1f, R59 ;  /* 0x0000001fff0f7819 */ /* 0x000fe2000001143b */
[----:B------:R-:W-:Y:S01]  /*1ca0*/  ULDC.64 UR6, c[0x0][0x5d0] ;  /* 0x0001740000067ab9 */ /* 0x000fe20000000a00 */
[--C-:B------:R-:W-:Y:S01]  /*1cb0*/  IADD3 R7, RZ, -R4, -R3.reuse ;  /* 0x80000004ff077210 */ /* 0x100fe20007ffe803 */
[----:B------:R-:W-:Y:S01]  /*1cc0*/  UISETP.LT.U32.AND UP1, UPT, UR40, 0x4, UP1 ;  /* 0x000000042800788c */ /* 0x000fe20008f21070 */
[----:B------:R-:W-:Y:S01]  /*1cd0*/  LOP3.LUT R10, R61, 0x6, R10, 0xf8, !PT ;  /* 0x000000063d0a7812 */ /* 0x000fe200078ef80a */
[----:B------:R-:W-:Y:S01]  /*1ce0*/  UISETP.GT.U32.AND UP0, UPT, UR40, 0x3, !UP0 ;  /* 0x000000032800788c */ /* 0x000fe2000c704070 */
[----:B------:R-:W-:Y:S01]  /*1cf0*/  LOP3.LUT R3, R8, 0x40, R3, 0xe2, !PT ;  /* 0x0000004008037812 */ /* 0x000fe200078ee203 */
[----:B--2---:R-:W-:Y:S01]  /*1d00*/  IMAD R12, R5, -0x2, R6 ;  /* 0xfffffffe050c7824 */ /* 0x004fe200078e0206 */
[----:B------:R-:W-:Y:S01]  /*1d10*/  ISETP.GE.AND P0, PT, R61, R6, PT ;  /* 0x000000063d00720c */ /* 0x000fe20003f06270 */
[C---:B------:R-:W-:Y:S01]  /*1d20*/  IMAD.SHL.U32 R5, R60.reuse, 0x80, RZ ;  /* 0x000000803c057824 */ /* 0x040fe200078e00ff */
[----:B------:R-:W-:Y:S01]  /*1d30*/  SHF.R.S32.HI R11, RZ, 0x1f, R10 ;  /* 0x0000001fff0b7819 */ /* 0x000fe2000001140a */
[----:B------:R-:W-:Y:S01]  /*1d40*/  IMAD R6, R15, UR6, RZ ;  /* 0x000000060f067c24 */ /* 0x000fe2000f8e02ff */
[----:B------:R-:W-:Y:S01]  /*1d50*/  USEL UR5, URZ, 0x1, !UP1 ;  /* 0x000000013f057887 */ /* 0x000fe2000c800000 */
[----:B------:R-:W-:Y:S01]  /*1d60*/  IMAD.WIDE R8, R60, 0x80, RZ ;  /* 0x000000803c087825 */ /* 0x000fe200078e02ff */
[----:B------:R-:W-:Y:S01]  /*1d70*/  ISETP.GE.OR P0, PT, R5, UR8, P0 ;  /* 0x0000000805007c0c */ /* 0x000fe20008706670 */
[----:B------:R-:W-:-:S02]  /*1d80*/  USEL UR4, URZ, 0x1, !UP0 ;  /* 0x000000013f047887 */ /* 0x000fc4000c000000 */
[----:B------:R-:W-:Y:S01]  /*1d90*/  IMAD R0, R0, -0x40, R7 ;  /* 0xffffffc000007824 */ /* 0x000fe200078e0207 */
[----:B------:R-:W-:Y:S01]  /*1da0*/  LOP3.LUT R73, R8, R3, R4, 0xfe, !PT ;  /* 0x0000000308497212 */ /* 0x000fe200078efe04 */
[C---:B------:R-:W-:Y:S01]  /*1db0*/  IMAD R13, R59.reuse, UR7, R6 ;  /* 0x000000073b0d7c24 */ /* 0x040fe2000f8e0206 */
[----:B------:R-:W-:Y:S01]  /*1dc0*/  ULOP3.LUT UR39, UR39, 0x3, URZ, 0xc0, !UPT ;  /* 0x0000000327277892 */ /* 0x000fe2000f8ec03f */
[----:B------:R-:W-:Y:S01]  /*1dd0*/  IMAD.WIDE.U32 R6, R59, UR6, R10 ;  /* 0x000000063b067c25 */ /* 0x000fe2000f8e000a */
[----:B------:R-:W-:Y:S01]  /*1de0*/  ULOP3.LUT UR38, UR4, UR38, UR5, 0x96, !UPT ;  /* 0x0000002604267292 */ /* 0x000fe2000f8e9605 */
[----:B------:R-:W-:Y:S02]  /*1df0*/  IADD3 R3, -R5, UR8, R0 ;  /* 0x0000000805037c10 */ /* 0x000fe4000fffe100 */
[----:B------:R-:W-:Y:S02]  /*1e00*/  IMAD.IADD R7, R7, 0x1, R13 ;  /* 0x0000000107077824 */ /* 0x000fe400078e020d */
[----:B------:R-:W-:-:S02]  /*1e10*/  IMAD.IADD R4, R12, 0x1, -R61 ;  /* 0x000000010c047824 */ /* 0x000fc400078e0a3d */
[----:B------:R-:W-:Y:S01]  /*1e20*/  IMAD.MOV.U32 R0, RZ, RZ, -0x1 ;  /* 0xffffffffff007424 */ /* 0x000fe200078e00ff */
[----:B------:R-:W-:Y:S06]  /*1e30*/  @P0 BRA `(.L_x_32) ;  /* 0x0000002000a40947 */ /* 0x000fec0003800000 */
[----:B------:R-:W0:Y:S01]  /*1e40*/  LDC.64 R66, c[0x0][0x5c8] ;  /* 0x00017200ff427b82 */ /* 0x000e220000000a00 */
[----:B-----5:R-:W-:Y:S01]  /*1e50*/  FSETP.NEU.AND P0, PT, R57, RZ, PT ;  /* 0x000000ff3900720b */ /* 0x020fe20003f0d000 */
[----:B------:R-:W-:Y:S01]  /*1e60*/  BSSY B0, `(.L_x_32) ;  /* 0x0000226000007945 */ /* 0x000fe20003800000 */
[----:B------:R-:W-:-:S04]  /*1e70*/  ISETP.GT.AND P2, PT, R4, RZ, PT ;  /* 0x000000ff0400720c */ /* 0x000fc80003f44270 */
[----:B------:R-:W-:Y:S01]  /*1e80*/  ISETP.GT.AND P1, PT, R3, RZ, P2 ;  /* 0x000000ff0300720c */ /* 0x000fe20001724270 */
[-C--:B0-----:R-:W-:Y:S02]  /*1e90*/  IMAD R12, R9, R66.reuse, RZ ;  /* 0x00000042090c7224 */ /* 0x081fe400078e02ff */
[----:B------:R-:W-:-:S04]  /*1ea0*/  IMAD.WIDE.U32 R60, R73, R66, R6 ;  /* 0x00000042493c7225 */ /* 0x000fc800078e0006 */
[----:B------:R-:W-:-:S04]  /*1eb0*/  IMAD R5, R73, R67, R12 ;  /* 0x0000004349057224 */ /* 0x000fc800078e020c */
[----:B------:R-:W-:Y:S01]  /*1ec0*/  IMAD.IADD R75, R61, 0x1, R5 ;  /* 0x000000013d4b7824 */ /* 0x000fe200078e0205 */
[----:B------:R-:W-:Y:S06]  /*1ed0*/  @!P0 BRA `(.L_x_33) ;  /* 0x0000001400e88947 */ /* 0x000fec0003800000 */
[----:B------:R-:W0:Y:S01]  /*1ee0*/  LDC.64 R64, c[0x0][0x5b8] ;  /* 0x00016e00ff407b82 */ /* 0x000e220000000a00 */
[----:B------:R-:W-:-:S07]  /*1ef0*/  ULDC.64 UR4, c[0x0][0x5c0] ;  /* 0x0001700000047ab9 */ /* 0x000fce0000000a00 */
[----:B------:R-:W1:Y:S08]  /*1f00*/  LDC.64 R68, c[0x0][0x5b0] ;  /* 0x00016c00ff447b82 */ /* 0x000e700000000a00 */
[----:B------:R-:W2:Y:S01]  /*1f10*/  LDC.64 R70, c[0x0][0x5a8] ;  /* 0x00016a00ff467b82 */ /* 0x000ea20000000a00 */
[-C--:B0-----:R-:W-:Y:S02]  /*1f20*/  IMAD R6, R15, R64.reuse, RZ ;  /* 0x000000400f067224 */ /* 0x081fe400078e02ff */
[----:B------:R-:W-:-:S04]  /*1f30*/  IMAD.WIDE.U32 R62, R59, R64, R10 ;  /* 0x000000403b3e7225 */ /* 0x000fc800078e000a */
[----:B------:R-:W-:Y:S02]  /*1f40*/  IMAD R61, R59, R65, R6 ;  /* 0x000000413b3d7224 */ /* 0x000fe400078e0206 */
[-C--:B-1----:R-:W-:Y:S02]  /*1f50*/  IMAD R8, R9, R68.reuse, RZ ;  /* 0x0000004409087224 */ /* 0x082fe400078e02ff */
[----:B------:R-:W-:Y:S02]  /*1f60*/  IMAD.IADD R13, R63, 0x1, R61 ;  /* 0x000000013f0d7824 */ /* 0x000fe400078e023d */
[----:B------:R-:W-:Y:S02]  /*1f70*/  IMAD.MOV.U32 R12, RZ, RZ, R62 ;  /* 0x000000ffff0c7224 */ /* 0x000fe400078e003e */
[C---:B------:R-:W-:Y:S02]  /*1f80*/  IMAD R65, R73.reuse, R69, R8 ;  /* 0x0000004549417224 */ /* 0x040fe400078e0208 */
[----:B------:R-:W-:-:S04]  /*1f90*/  IMAD.WIDE.U32 R6, R73, R68, R12 ;  /* 0x0000004449067225 */ /* 0x000fc800078e000c */
[----:B------:R-:W-:Y:S01]  /*1fa0*/  IMAD.IADD R5, R7, 0x1, R65 ;  /* 0x0000000107057824 */ /* 0x000fe200078e0241 */
[----:B--2---:R-:W-:-:S04]  /*1fb0*/  LEA R14, P0, R6, R70, 0x1 ;  /* 0x00000046060e7211 */ /* 0x004fc800078008ff */
[----:B------:R-:W-:-:S05]  /*1fc0*/  LEA.HI.X R15, R6, R71, R5, 0x1, P0 ;  /* 0x00000047060f7211 */ /* 0x000fca00000f0c05 */
[----:B------:R0:W2:Y:S01]  /*1fd0*/  @P1 LDG.E.LTC128B.U16 R5, desc[UR36][R14.64] ;  /* 0x000000240e051981 */ /* 0x0000a2000c1e1520 */
[----:B------:R-:W-:Y:S01]  /*1fe0*/  IMAD.WIDE.U32 R6, R73, R68, R10 ;  /* 0x0000004449067225 */ /* 0x000fe200078e000a */
[----:B------:R-:W-:Y:S03]  /*1ff0*/  BSSY B1, `(.L_x_34) ;  /* 0x0000013000017945 */ /* 0x000fe60003800000 */
[----:B------:R-:W-:Y:S02]  /*2000*/  IMAD.IADD R7, R65, 0x1, R7 ;  /* 0x0000000141077824 */ /* 0x000fe400078e0207 */
[----:B------:R-:W-:Y:S01]  /*2010*/  IMAD.WIDE.U32 R20, R59, R64, R6 ;  /* 0x000000403b147225 */ /* 0x000fe200078e0006 */
[----:B0-----:R-:W-:-:S03]  /*2020*/  SHF.L.U64.HI R15, R68, 0x3, R69 ;  /* 0x00000003440f7819 */ /* 0x001fc60000010245 */
[----:B------:R-:W-:Y:S01]  /*2030*/  IMAD.IADD R7, R61, 0x1, R21 ;  /* 0x000000013d077824 */ /* 0x000fe200078e0215 */
[----:B------:R-:W-:Y:S01]  /*2040*/  LEA R6, P4, R20, R70, 0x1 ;  /* 0x0000004614067211 */ /* 0x000fe200078808ff */
[----:B------:R-:W-:-:S03]  /*2050*/  IMAD.SHL.U32 R14, R68, 0x8, RZ ;  /* 0x00000008440e7824 */ /* 0x000fc600078e00ff */
[----:B------:R-:W-:Y:S01]  /*2060*/  LEA.HI.X R7, R20, R71, R7, 0x1, P4 ;  /* 0x0000004714077211 */ /* 0x000fe200020f0c07 */
[----:B--2---:R-:W-:-:S05]  /*2070*/  HADD2.F32 R8, -RZ, R5.H0_H0 ;  /* 0x20000005ff087230 */ /* 0x004fca0000004100 */
[----:B------:R-:W-:Y:S01]  /*2080*/  FMUL R9, R8, R57 ;  /* 0x0000003908097220 */ /* 0x000fe20000400000 */
[----:B------:R-:W-:-:S03]  /*2090*/  LEA R8, P0, R60, UR4, 0x1 ;  /* 0x000000043c087c11 */ /* 0x000fc6000f8008ff */
[----:B------:R-:W-:Y:S01]  /*20a0*/  FFMA R24, R24, R56, R9 ;  /* 0x0000003818187223 */ /* 0x000fe20000000009 */
[----:B------:R-:W-:Y:S02]  /*20b0*/  LEA.HI.X R9, R60, UR5, R75, 0x1, P0 ;  /* 0x000000053c097c11 */ /* 0x000fe400080f0c4b */
[----:B------:R-:W-:Y:S02]  /*20c0*/  ISETP.GT.AND P0, PT, R4, 0x1, PT ;  /* 0x000000010400780c */ /* 0x000fe40003f04270 */
[----:B------:R-:W-:Y:S02]  /*20d0*/  F2FP.F16.F32.PACK_AB R24, RZ, R24 ;  /* 0x00000018ff18723e */ /* 0x000fe400000000ff */
[----:B------:R-:W-:-:S03]  /*20e0*/  ISETP.GT.AND P3, PT, R3, RZ, P0 ;  /* 0x000000ff0300720c */ /* 0x000fc60000764270 */
[----:B------:R0:W-:Y:S10]  /*20f0*/  @P1 STG.E.U16 desc[UR36][R8.64], R24 ;  /* 0x0000001808001986 */ /* 0x0001f4000c101524 */
[----:B------:R-:W-:Y:S05]  /*2100*/  @!P3 BRA `(.L_x_35) ;  /* 0x000000000004b947 */ /* 0x000fea0003800000 */
[----:B------:R1:W5:Y:S02]  /*2110*/  LDG.E.LTC128B.U16 R5, desc[UR36][R6.64+0x2] ;  /* 0x0000022406057981 */ /* 0x000364000c1e1520 */
.L_x_35:
[----:B------:R-:W-:Y:S05]  /*2120*/  BSYNC B1 ;  /* 0x0000000000017941 */ /* 0x000fea0003800000 */
.L_x_34:
[----:B-----5:R-:W-:Y:S01]  /*2130*/  HADD2.F32 R12, -RZ, R5.H0_H0 ;  /* 0x20000005ff0c7230 */ /* 0x020fe20000004100 */
[----:B------:R-:W-:Y:S01]  /*2140*/  ISETP.GT.AND P2, PT, R3, 0x8, P2 ;  /* 0x000000080300780c */ /* 0x000fe20001744270 */
[----:B------:R-:W-:Y:S01]  /*2150*/  IMAD.WIDE.U32 R20, R73, R68, R14 ;  /* 0x0000004449147225 */ /* 0x000fe200078e000e */
[----:B0-----:R-:W-:-:S03]  /*2160*/  PRMT R24, R5, 0x7610, R24 ;  /* 0x0000761005187816 */ /* 0x001fc60000000018 */
[----:B------:R-:W-:Y:S01]  /*2170*/  FMUL R12, R12, R57 ;  /* 0x000000390c0c7220 */ /* 0x000fe20000400000 */
[----:B------:R-:W-:Y:S01]  /*2180*/  IMAD.IADD R65, R65, 0x1, R21 ;  /* 0x0000000141417824 */ /* 0x000fe200078e0215 */
[----:B------:R-:W-:Y:S02]  /*2190*/  IADD3 R62, P1, R62, R20, RZ ;  /* 0x000000143e3e7210 */ /* 0x000fe40007f3e0ff */
[----:B------:R-:W-:-:S03]  /*21a0*/  FFMA R12, R25, R56, R12 ;  /* 0x00000038190c7223 */ /* 0x000fc6000000000c */
[----:B------:R-:W-:Y:S01]  /*21b0*/  IMAD.X R13, R65, 0x1, R13, P1 ;  /* 0x00000001410d7824 */ /* 0x000fe200008e060d */
[C---:B------:R-:W-:Y:S02]  /*21c0*/  LEA R14, P1, R62.reuse, R70, 0x1 ;  /* 0x000000463e0e7211 */ /* 0x040fe400078208ff */
[----:B------:R-:W-:Y:S02]  /*21d0*/  F2FP.F16.F32.PACK_AB R12, RZ, R12 ;  /* 0x0000000cff0c723e */ /* 0x000fe400000000ff */
[----:B------:R-:W-:Y:S02]  /*21e0*/  LEA.HI.X R15, R62, R71, R13, 0x1, P1 ;  /* 0x000000473e0f7211 */ /* 0x000fe400008f0c0d */
[----:B------:R-:W-:-:S05]  /*21f0*/  PRMT R21, R12, 0x7610, R21 ;  /* 0x000076100c157816 */ /* 0x000fca0000000015 */
[----:B------:R0:W-:Y:S04]  /*2200*/  @P3 STG.E.U16 desc[UR36][R8.64+0x2], R21 ;  /* 0x0000021508003986 */ /* 0x0001e8000c101524 */
[----:B------:R-:W2:Y:S01]  /*2210*/  @P2 LDG.E.LTC128B.U16 R24, desc[UR36][R14.64] ;  /* 0x000000240e182981 */ /* 0x000ea2000c1e1520 */
[----:B------:R-:W-:Y:S01]  /*2220*/  IADD3 R20, P1, R10, R20, RZ ;  /* 0x000000140a147210 */ /* 0x000fe20007f3e0ff */
[----:B------:R-:W-:Y:S01]  /*2230*/  BSSY B1, `(.L_x_36) ;  /* 0x0000011000017945 */ /* 0x000fe20003800000 */
[C---:B------:R-:W-:Y:S02]  /*2240*/  SHF.L.U64.HI R13, R66.reuse, 0x4, R67 ;  /* 0x00000004420d7819 */ /* 0x040fe40000010243 */
[----:B------:R-:W-:Y:S01]  /*2250*/  ISETP.GT.AND P0, PT, R3, 0x8, P0 ;  /* 0x000000080300780c */ /* 0x000fe20000704270 */
[----:B0-----:R-:W-:Y:S01]  /*2260*/  IMAD.X R21, R11, 0x1, R65, P1 ;  /* 0x000000010b157824 */ /* 0x001fe200008e0641 */
[----:B------:R-:W-:Y:S01]  /*2270*/  LEA R12, P1, R66, R8, 0x4 ;  /* 0x00000008420c7211 */ /* 0x000fe200078220ff */
[----:B------:R-:W-:-:S04]  /*2280*/  IMAD.WIDE.U32 R20, R59, R64, R20 ;  /* 0x000000403b147225 */ /* 0x000fc800078e0014 */
[----:B------:R-:W-:Y:S02]  /*2290*/  IMAD.X R13, R13, 0x1, R9, P1 ;  /* 0x000000010d0d7824 */ /* 0x000fe400008e0609 */
[----:B------:R-:W-:Y:S02]  /*22a0*/  IMAD.IADD R11, R61, 0x1, R21 ;  /* 0x000000013d0b7824 */ /* 0x000fe400078e0215 */
[----:B--2---:R-:W-:-:S05]  /*22b0*/  HADD2.F32 R10, -RZ, R24.H0_H0 ;  /* 0x20000018ff0a7230 */ /* 0x004fca0000004100 */
[----:B------:R-:W-:Y:S01]  /*22c0*/  FMUL R5, R10, R57 ;  /* 0x000000390a057220 */ /* 0x000fe20000400000 */
[----:B------:R-:W-:-:S03]  /*22d0*/  LEA R10, P3, R20, R70, 0x1 ;  /* 0x00000046140a7211 */ /* 0x000fc600078608ff */
[----:B------:R-:W-:Y:S01]  /*22e0*/  FFMA R5, R26, R56, R5 ;  /* 0x000000381a057223 */ /* 0x000fe20000000005 */
[----:B------:R-:W-:-:S04]  /*22f0*/  LEA.HI.X R11, R20, R71, R11, 0x1, P3 ;  /* 0x00000047140b7211 */ /* 0x000fc800018f0c0b */
[----:B------:R-:W-:-:S05]  /*2300*/  F2FP.F16.F32.PACK_AB R5, RZ, R5 ;  /* 0x00000005ff05723e */ /* 0x000fca00000000ff */
[----:B------:R0:W-:Y:S01]  /*2310*/  @P2 STG.E.U16 desc[UR36][R12.64], R5 ;  /* 0x000000050c002986 */ /* 0x0001e2000c101524 */
[----:B------:R-:W-:Y:S05]  /*2320*/  @!P0 BRA `(.L_x_37) ;  /* 0x0000000000048947 */ /* 0x000fea0003800000 */
[----:B------:R2:W5:Y:S02]  /*2330*/  LDG.E.LTC128B.U16 R24, desc[UR36][R10.64+0x2] ;  /* 0x000002240a187981 */ /* 0x000564000c1e1520 */
.L_x_37:
[----:B------:R-:W-:Y:S05]  /*2340*/  BSYNC B1 ;  /* 0x0000000000017941 */ /* 0x000fea0003800000 */
.L_x_36:
[----:B-----5:R-:W-:Y:S01]  /*2350*/  HADD2.F32 R14, -RZ, R24.H0_H0 ;  /* 0x20000018ff0e7230 */ /* 0x020fe20000004100 */
[----:B------:R-:W-:Y:S01]  /*2360*/  ISETP.GT.AND P1, PT, R4, 0x8, PT ;  /* 0x000000080400780c */ /* 0x000fe20003f24270 */
[----:B------:R-:W-:Y:S03]  /*2370*/  BSSY B1, `(.L_x_38) ;  /* 0x0000008000017945 */ /* 0x000fe60003800000 */
[----:B------:R-:W-:Y:S01]  /*2380*/  FMUL R14, R14, R57 ;  /* 0x000000390e0e7220 */ /* 0x000fe20000400000 */
[----:B------:R-:W-:-:S03]  /*2390*/  ISETP.GT.AND P2, PT, R3, RZ, P1 ;  /* 0x000000ff0300720c */ /* 0x000fc60000f44270 */
[----:B------:R-:W-:-:S05]  /*23a0*/  FFMA R14, R27, R56, R14 ;  /* 0x000000381b0e7223 */ /* 0x000fca000000000e */
[----:B------:R-:W-:-:S05]  /*23b0*/  F2FP.F16.F32.PACK_AB R14, RZ, R14 ;  /* 0x0000000eff0e723e */ /* 0x000fca00000000ff */
[----:B------:R3:W-:Y:S01]  /*23c0*/  @P0 STG.E.U16 desc[UR36][R12.64+0x2], R14 ;  /* 0x0000020e0c000986 */ /* 0x0007e2000c101524 */
[----:B------:R-:W-:Y:S05]  /*23d0*/  @!P2 BRA `(.L_x_39) ;  /* 0x000000000004a947 */ /* 0x000fea0003800000 */
[----:B------:R4:W5:Y:S02]  /*23e0*/  LDG.E.LTC128B.U16 R24, desc[UR36][R6.64+0x10] ;  /* 0x0000102406187981 */ /* 0x000964000c1e1520 */
.L_x_39:
[----:B------:R-:W-:Y:S05]  /*23f0*/  BSYNC B1 ;  /* 0x0000000000017941 */ /* 0x000fea0003800000 */
.L_x_38:
[----:B---3-5:R-:W-:Y:S01]  /*2400*/  HADD2.F32 R14, -RZ, R24.H0_H0 ;  /* 0x20000018ff0e7230 */ /* 0x028fe20000004100 */
[----:B------:R-:W-:Y:S01]  /*2410*/  ISETP.GT.AND P0, PT, R4, 0x9, PT ;  /* 0x000000090400780c */ /* 0x000fe20003f04270 */
[----:B------:R-:W-:Y:S03]  /*2420*/  BSSY B1, `(.L_x_40) ;  /* 0x0000008000017945 */ /* 0x000fe60003800000 */
[----:B0-----:R-:W-:Y:S01]  /*2430*/  FMUL R5, R14, R57 ;  /* 0x000000390e057220 */ /* 0x001fe20000400000 */
[----:B------:R-:W-:-:S03]  /*2440*/  ISETP.GT.AND P3, PT, R3, RZ, P0 ;  /* 0x000000ff0300720c */ /* 0x000fc60000764270 */
[----:B------:R-:W-:-:S05]  /*2450*/  FFMA R5, R28, R56, R5 ;  /* 0x000000381c057223 */ /* 0x000fca0000000005 */
[----:B------:R-:W-:-:S05]  /*2460*/  F2FP.F16.F32.PACK_AB R5, RZ, R5 ;  /* 0x00000005ff05723e */ /* 0x000fca00000000ff */
[----:B------:R0:W-:Y:S01]  /*2470*/  @P2 STG.E.U16 desc[UR36][R8.64+0x10], R5 ;  /* 0x0000100508002986 */ /* 0x0001e2000c101524 */
[----:B------:R-:W-:Y:S05]  /*2480*/  @!P3 BRA `(.L_x_41) ;  /* 0x000000000004b947 */ /* 0x000fea0003800000 */
[----:B------:R3:W5:Y:S02]  /*2490*/  LDG.E.LTC128B.U16 R24, desc[UR36][R6.64+0x12] ;  /* 0x0000122406187981 */ /* 0x000764000c1e1520 */
.L_x_41:
[----:B------:R-:W-:Y:S05]  /*24a0*/  BSYNC B1 ;  /* 0x0000000000017941 */ /* 0x000fea0003800000 */
.L_x_40:
[----:B-----5:R-:W-:Y:S01]  /*24b0*/  HADD2.F32 R14, -RZ, R24.H0_H0 ;  /* 0x20000018ff0e7230 */ /* 0x020fe20000004100 */
[----:B------:R-:W-:Y:S01]  /*24c0*/  ISETP.GT.AND P1, PT, R3, 0x8, P1 ;  /* 0x000000080300780c */ /* 0x000fe20000f24270 */
[----:B------:R-:W-:Y:S03]  /*24d0*/  BSSY B1, `(.L_x_42) ;  /* 0x0000007000017945 */ /* 0x000fe60003800000 */
[----:B------:R-:W-:-:S04]  /*24e0*/  FMUL R14, R14, R57 ;  /* 0x000000390e0e7220 */ /* 0x000fc80000400000 */
[----:B------:R-:W-:-:S05]  /*24f0*/  FFMA R14, R29, R56, R14 ;  /* 0x000000381d0e7223 */ /* 0x000fca000000000e */
[----:B------:R-:W-:-:S05]  /*2500*/  F2FP.F16.F32.PACK_AB R14, RZ, R14 ;  /* 0x0000000eff0e723e */ /* 0x000fca00000000ff */
[----:B------:R0:W-:Y:S01]  /*2510*/  @P3 STG.E.U16 desc[UR36][R8.64+0x12], R14 ;  /* 0x0000120e08003986 */ /* 0x0001e2000c101524 */
[----:B------:R-:W-:Y:S05]  /*2520*/  @!P1 BRA `(.L_x_43) ;  /* 0x0000000000049947 */ /* 0x000fea0003800000 */
[----:B------:R0:W5:Y:S02]  /*2530*/  LDG.E.LTC128B.U16 R24, desc[UR36][R10.64+0x10] ;  /* 0x000010240a187981 */ /* 0x000164000c1e1520 */
.L_x_43:
[----:B------:R-:W-:Y:S05]  /*2540*/  BSYNC B1 ;  /* 0x0000000000017941 */ /* 0x000fea0003800000 */
.L_x_42:
[----:B0----5:R-:W-:Y:S01]  /*2550*/  HADD2.F32 R14, -RZ, R24.H0_H0 ;  /* 0x20000018ff0e7230 */ /* 0x021fe20000004100 */
        /* <DEDUP_REMOVED lines=8> */
.L_x_45:
[----:B------:R-:W-:Y:S05]  /*25e0*/  BSYNC B1 ;  /* 0x0000000000017941 */ /* 0x000fea0003800000 */
.L_x_44:
        /* <DEDUP_REMOVED lines=10> */
.L_x_47:
[----:B------:R-:W-:Y:S05]  /*2690*/  BSYNC B1 ;  /* 0x0000000000017941 */ /* 0x000fea0003800000 */
.L_x_46:
[----:B0----5:R-:W-:Y:S01]  /*26a0*/  HADD2.F32 R14, -RZ, R24.H0_H0 ;  /* 0x20000018ff0e7230 */ /* 0x021fe20000004100 */
        /* <DEDUP_REMOVED lines=9> */
.L_x_49:
[----:B------:R-:W-:Y:S05]  /*2740*/  BSYNC B1 ;  /* 0x0000000000017941 */ /* 0x000fea0003800000 */
.L_x_48:
        /* <DEDUP_REMOVED lines=9> */
.L_x_51:
[----:B------:R-:W-:Y:S05]  /*27e0*/  BSYNC B1 ;  /* 0x0000000000017941 */ /* 0x000fea0003800000 */
.L_x_50:
        /* <DEDUP_REMOVED lines=9> */
.L_x_53:
[----:B------:R-:W-:Y:S05]  /*2880*/  BSYNC B1 ;  /* 0x0000000000017941 */ /* 0x000fea0003800000 */
.L_x_52:
        /* <DEDUP_REMOVED lines=10> */
.L_x_55:
[----:B------:R-:W-:Y:S05]  /*2930*/  BSYNC B1 ;  /* 0x0000000000017941 */ /* 0x000fea0003800000 */
.L_x_54:
        /* <DEDUP_REMOVED lines=10> */
.L_x_57:
[----:B------:R-:W-:Y:S05]  /*29e0*/  BSYNC B1 ;  /* 0x0000000000017941 */ /* 0x000fea0003800000 */
.L_x_56:
        /* <DEDUP_REMOVED lines=9> */
.L_x_59:
[----:B------:R-:W-:Y:S05]  /*2a80*/  BSYNC B1 ;  /* 0x0000000000017941 */ /* 0x000fea0003800000 */
.L_x_58:
        /* <DEDUP_REMOVED lines=9> */
.L_x_61:
[----:B------:R-:W-:Y:S05]  /*2b20*/  BSYNC B1 ;  /* 0x0000000000017941 */ /* 0x000fea0003800000 */
.L_x_60:
        /* <DEDUP_REMOVED lines=10> */
.L_x_63:
[----:B------:R-:W-:Y:S05]  /*2bd0*/  BSYNC B1 ;  /* 0x0000000000017941 */ /* 0x000fea0003800000 */
.L_x_62:
        /* <DEDUP_REMOVED lines=10> */
.L_x_65:
[----:B------:R-:W-:Y:S05]  /*2c80*/  BSYNC B1 ;  /* 0x0000000000017941 */ /* 0x000fea0003800000 */
.L_x_64:
        /* <DEDUP_REMOVED lines=9> */
.L_x_67:
[----:B------:R-:W-:Y:S05]  /*2d20*/  BSYNC B1 ;  /* 0x0000000000017941 */ /* 0x000fea0003800000 */
.L_x_66:
        /* <DEDUP_REMOVED lines=9> */
.L_x_69:
[----:B------:R-:W-:Y:S05]  /*2dc0*/  BSYNC B1 ;  /* 0x0000000000017941 */ /* 0x000fea0003800000 */
.L_x_68:
        /* <DEDUP_REMOVED lines=10> */
.L_x_71:
[----:B------:R-:W-:Y:S05]  /*2e70*/  BSYNC B1 ;  /* 0x0000000000017941 */ /* 0x000fea0003800000 */
.L_x_70:
        /* <DEDUP_REMOVED lines=10> */
.L_x_73:
[----:B------:R-:W-:Y:S05]  /*2f20*/  BSYNC B1 ;  /* 0x0000000000017941 */ /* 0x000fea0003800000 */
.L_x_72:
        /* <DEDUP_REMOVED lines=9> */
.L_x_75:
[----:B------:R-:W-:Y:S05]  /*2fc0*/  BSYNC B1 ;  /* 0x0000000000017941 */ /* 0x000fea0003800000 */
.L_x_74:
        /* <DEDUP_REMOVED lines=9> */
.L_x_77:
[----:B------:R-:W-:Y:S05]  /*3060*/  BSYNC B1 ;  /* 0x0000000000017941 */ /* 0x000fea0003800000 */
.L_x_76:
        /* <DEDUP_REMOVED lines=10> */
.L_x_79:
[----:B------:R-:W-:Y:S05]  /*3110*/  BSYNC B1 ;  /* 0x0000000000017941 */ /* 0x000fea0003800000 */
.L_x_78:
        /* <DEDUP_REMOVED lines=10> */
.L_x_81:
[----:B------:R-:W-:Y:S05]  /*31c0*/  BSYNC B1 ;  /* 0x0000000000017941 */ /* 0x000fea0003800000 */
.L_x_80:
        /* <DEDUP_REMOVED lines=9> */
.L_x_83:
[----:B------:R-:W-:Y:S05]  /*3260*/  BSYNC B1 ;  /* 0x0000000000017941 */ /* 0x000fea0003800000 */
.L_x_82:
        /* <DEDUP_REMOVED lines=9> */
.L_x_85:
[----:B------:R-:W-:Y:S05]  /*3300*/  BSYNC B1 ;  /* 0x0000000000017941 */ /* 0x000fea0003800000 */
.L_x_84:
        /* <DEDUP_REMOVED lines=10> */
.L_x_87:
[----:B------:R-:W-:Y:S05]  /*33b0*/  BSYNC B1 ;  /* 0x0000000000017941 */ /* 0x000fea0003800000 */
.L_x_86:
[----:B0----5:R-:W-:Y:S01]  /*33c0*/  HADD2.F32 R14, -RZ, R24.H0_H0 ;  /* 0x20000018ff0e7230 */ /* 0x021fe20000004100 */
[----:B------:R-:W-:Y:S01]  /*33d0*/  ISETP.GT.AND P0, PT, R4, 0x39, PT ;  /* 0x000000390400780c */ /* 0x000fe20003f04270 */
[----:B------:R-:W-:Y:S01]  /*33e0*/  @P2 IMAD.MOV.U32 R4, RZ, RZ, R8 ;  /* 0x000000ffff042224 */ /* 0x000fe200078e0008 */
[----:B------:R-:W-:Y:S02]  /*33f0*/  BSSY B1, `(.L_x_88) ;  /* 0x000000a000017945 */ /* 0x000fe40003800000 */
[----:B------:R-:W-:Y:S01]  /*3400*/  FMUL R5, R14, R57 ;  /* 0x000000390e057220 */ /* 0x000fe20000400000 */
[----:B------:R-:W-:-:S03]  /*3410*/  ISETP.GT.AND P3, PT, R3, RZ, P0 ;  /* 0x000000ff0300720c */ /* 0x000fc60000764270 */
[----:B------:R-:W-:-:S05]  /*3420*/  FFMA R5, R52, R56, R5 ;  /* 0x0000003834057223 */ /* 0x000fca0000000005 */
[----:B------:R-:W-:-:S04]  /*3430*/  F2FP.F16.F32.PACK_AB R5, RZ, R5 ;  /* 0x00000005ff05723e */ /* 0x000fc800000000ff */
[----:B------:R-:W-:Y:S01]  /*3440*/  PRMT R14, R5, 0x7610, R14 ;  /* 0x00007610050e7816 */ /* 0x000fe2000000000e */
[----:B------:R-:W-:-:S05]  /*3450*/  @P2 IMAD.MOV.U32 R5, RZ, RZ, R9 ;  /* 0x000000ffff052224 */ /* 0x000fca00078e0009 */
[----:B------:R0:W-:Y:S01]  /*3460*/  @P2 STG.E.U16 desc[UR36][R4.64+0x70], R14 ;  /* 0x0000700e04002986 */ /* 0x0001e2000c101524 */
[----:B------:R-:W-:Y:S05]  /*3470*/  @!P3 BRA `(.L_x_89) ;  /* 0x000000000004b947 */ /* 0x000fea0003800000 */
[----:B------:R0:W5:Y:S02]  /*3480*/  LDG.E.LTC128B.U16 R24, desc[UR36][R6.64+0x72] ;  /* 0x0000722406187981 */ /* 0x000164000c1e1520 */
.L_x_89:
[----:B------:R-:W-:Y:S05]  /*3490*/  BSYNC B1 ;  /* 0x0000000000017941 */ /* 0x000fea0003800000 */
.L_x_88:
        /* <DEDUP_REMOVED lines=9> */
.L_x_91:
[----:B------:R-:W-:Y:S05]  /*3530*/  BSYNC B1 ;  /* 0x0000000000017941 */ /* 0x000fea0003800000 */
.L_x_90:
[----:B0----5:R-:W-:Y:S01]  /*3540*/  HADD2.F32 R4, -RZ, R24.H0_H0 ;  /* 0x20000018ff047230 */ /* 0x021fe20000004100 */
[----:B------:R-:W-:Y:S01]  /*3550*/  ISETP.GT.AND P0, PT, R3, 0x8, P0 ;  /* 0x000000080300780c */ /* 0x000fe20000704270 */
[----:B------:R-:W-:Y:S03]  /*3560*/  BSSY B1, `(.L_x_92) ;  /* 0x000000a000017945 */ /* 0x000fe60003800000 */
[----:B------:R-:W-:Y:S01]  /*3570*/  FMUL R5, R4, R57 ;  /* 0x0000003904057220 */ /* 0x000fe20000400000 */
[----:B------:R-:W-:-:S03]  /*3580*/  @P1 IMAD.MOV.U32 R4, RZ, RZ, R12 ;  /* 0x000000ffff041224 */ /* 0x000fc600078e000c */
[----:B------:R-:W-:-:S05]  /*3590*/  FFMA R5, R54, R56, R5 ;  /* 0x0000003836057223 */ /* 0x000fca0000000005 */
[----:B------:R-:W-:-:S04]  /*35a0*/  F2FP.F16.F32.PACK_AB R5, RZ, R5 ;  /* 0x00000005ff05723e */ /* 0x000fc800000000ff */
[----:B-1-34-:R-:W-:Y:S01]  /*35b0*/  PRMT R6, R5, 0x7610, R6 ;  /* 0x0000761005067816 */ /* 0x01afe20000000006 */
[----:B------:R-:W-:-:S05]  /*35c0*/  @P1 IMAD.MOV.U32 R5, RZ, RZ, R13 ;  /* 0x000000ffff051224 */ /* 0x000fca00078e000d */
[----:B------:R0:W-:Y:S01]  /*35d0*/  @P1 STG.E.U16 desc[UR36][R4.64+0x70], R6 ;  /* 0x0000700604001986 */ /* 0x0001e2000c101524 */
[----:B------:R-:W-:Y:S05]  /*35e0*/  @!P0 BRA `(.L_x_93) ;  /* 0x0000000000048947 */ /* 0x000fea0003800000 */
[----:B------:R1:W5:Y:S02]  /*35f0*/  LDG.E.LTC128B.U16 R24, desc[UR36][R10.64+0x72] ;  /* 0x000072240a187981 */ /* 0x000364000c1e1520 */
.L_x_93:
[----:B------:R-:W-:Y:S05]  /*3600*/  BSYNC B1 ;  /* 0x0000000000017941 */ /* 0x000fea0003800000 */
.L_x_92:
[----:B------:R-:W-:Y:S05]  /*3610*/  @!P0 BRA `(.L_x_94) ;  /* 0x0000000800a88947 */ /* 0x000fea0003800000 */
[----:B-----5:R-:W-:-:S05]  /*3620*/  HADD2.F32 R24, -RZ, R24.H0_H0 ;  /* 0x20000018ff187230 */ /* 0x020fca0000004100 */
[----:B------:R-:W-:-:S04]  /*3630*/  FMUL R24, R24, R57 ;  /* 0x0000003918187220 */ /* 0x000fc80000400000 */
[----:B------:R-:W-:-:S05]  /*3640*/  FFMA R24, R55, R56, R24 ;  /* 0x0000003837187223 */ /* 0x000fca0000000018 */
[----:B------:R-:W-:-:S05]  /*3650*/  F2FP.F16.F32.PACK_AB R24, RZ, R24 ;  /* 0x00000018ff18723e */ /* 0x000fca00000000ff */
[----:B------:R3:W-:Y:S01]  /*3660*/  STG.E.U16 desc[UR36][R12.64+0x72], R24 ;  /* 0x000072180c007986 */ /* 0x0007e2000c101524 */
[----:B------:R-:W-:Y:S05]  /*3670*/  BRA `(.L_x_94) ;  /* 0x0000000800907947 */ /* 0x000fea0003800000 */
.L_x_33:
[----:B------:R-:W-:Y:S01]  /*3680*/  ISETP.GT.AND P0, PT, R4, 0x1, PT ;  /* 0x000000010400780c */ /* 0x000fe20003f04270 */
[----:B------:R-:W-:Y:S01]  /*3690*/  ULDC.64 UR4, c[0x0][0x5c0] ;  /* 0x0001700000047ab9 */ /* 0x000fe20000000a00 */
[-C--:B------:R-:W-:Y:S01]  /*36a0*/  FMUL R24, R24, R56.reuse ;  /* 0x0000003818187220 */ /* 0x080fe20000400000 */
[-C--:B------:R-:W-:Y:S01]  /*36b0*/  FMUL R25, R25, R56.reuse ;  /* 0x0000003819197220 */ /* 0x080fe20000400000 */
[----:B------:R-:W-:Y:S01]  /*36c0*/  ISETP.GT.AND P3, PT, R3, RZ, P0 ;  /* 0x000000ff0300720c */ /* 0x000fe20000764270 */
[-C--:B------:R-:W-:Y:S01]  /*36d0*/  FMUL R26, R26, R56.reuse ;  /* 0x000000381a1a7220 */ /* 0x080fe20000400000 */
[----:B------:R-:W-:Y:S01]  /*36e0*/  LEA R6, P4, R60, UR4, 0x1 ;  /* 0x000000043c067c11 */ /* 0x000fe2000f8808ff */
[----:B------:R-:W-:Y:S01]  /*36f0*/  FMUL R27, R27, R56 ;  /* 0x000000381b1b7220 */ /* 0x000fe20000400000 */
[----:B------:R-:W-:Y:S01]  /*3700*/  F2FP.F16.F32.PACK_AB R24, RZ, R24 ;  /* 0x00000018ff18723e */ /* 0x000fe200000000ff */
[-C--:B------:R-:W-:Y:S01]  /*3710*/  FMUL R28, R28, R56.reuse ;  /* 0x000000381c1c7220 */ /* 0x080fe20000400000 */
[----:B------:R-:W-:Y:S01]  /*3720*/  LEA.HI.X R7, R60, UR5, R75, 0x1, P4 ;  /* 0x000000053c077c11 */ /* 0x000fe2000a0f0c4b */
[-C--:B------:R-:W-:Y:S01]  /*3730*/  FMUL R29, R29, R56.reuse ;  /* 0x000000381d1d7220 */ /* 0x080fe20000400000 */
[----:B------:R-:W-:Y:S01]  /*3740*/  F2FP.F16.F32.PACK_AB R25, RZ, R25 ;  /* 0x00000019ff19723e */ /* 0x000fe200000000ff */
[-C--:B------:R-:W-:Y:S01]  /*3750*/  FMUL R30, R30, R56.reuse ;  /* 0x000000381e1e7220 */ /* 0x080fe20000400000 */
[----:B------:R-:W-:Y:S01]  /*3760*/  SHF.L.U64.HI R67, R66, 0x4, R67 ;  /* 0x0000000442437819 */ /* 0x000fe20000010243 */
[----:B------:R-:W-:Y:S01]  /*3770*/  @P1 STG.E.U16 desc[UR36][R6.64], R24 ;  /* 0x0000001806001986 */ /* 0x000fe2000c101524 */
[----:B------:R-:W-:Y:S01]  /*3780*/  ISETP.GT.AND P1, PT, R4, 0x8, PT ;  /* 0x000000080400780c */ /* 0x000fe20003f24270 */
[----:B------:R-:W-:Y:S01]  /*3790*/  FMUL R31, R31, R56 ;  /* 0x000000381f1f7220 */ /* 0x000fe20000400000 */
[C---:B------:R-:W-:Y:S01]  /*37a0*/  ISETP.GT.AND P4, PT, R3.reuse, 0x8, P0 ;  /* 0x000000080300780c */ /* 0x040fe20000784270 */
[----:B------:R-:W-:Y:S01]  /*37b0*/  @P3 STG.E.U16 desc[UR36][R6.64+0x2], R25 ;  /* 0x0000021906003986 */ /* 0x000fe2000c101524 */
[----:B------:R-:W-:Y:S01]  /*37c0*/  LEA R8, P3, R66, R6, 0x4 ;  /* 0x0000000642087211 */ /* 0x000fe200078620ff */
[-C--:B------:R-:W-:Y:S01]  /*37d0*/  FMUL R32, R32, R56.reuse ;  /* 0x0000003820207220 */ /* 0x080fe20000400000 */
[----:B------:R-:W-:Y:S01]  /*37e0*/  ISETP.GT.AND P2, PT, R3, 0x8, P2 ;  /* 0x000000080300780c */ /* 0x000fe20001744270 */
[-C--:B------:R-:W-:Y:S01]  /*37f0*/  FMUL R33, R33, R56.reuse ;  /* 0x0000003821217220 */ /* 0x080fe20000400000 */
[----:B------:R-:W-:Y:S01]  /*3800*/  ISETP.GT.AND P0, PT, R4, 0x9, PT ;  /* 0x000000090400780c */ /* 0x000fe20003f04270 */
[----:B------:R-:W-:Y:S01]  /*3810*/  IMAD.X R9, R67, 0x1, R7, P3 ;  /* 0x0000000143097824 */ /* 0x000fe200018e0607 */
[C---:B------:R-:W-:Y:S01]  /*3820*/  ISETP.GT.AND P5, PT, R3.reuse, RZ, P1 ;  /* 0x000000ff0300720c */ /* 0x040fe20000fa4270 */
[-C--:B------:R-:W-:Y:S01]  /*3830*/  FMUL R34, R34, R56.reuse ;  /* 0x0000003822227220 */ /* 0x080fe20000400000 */
[----:B------:R-:W-:Y:S01]  /*3840*/  ISETP.GT.AND P3, PT, R3, RZ, P0 ;  /* 0x000000ff0300720c */ /* 0x000fe20000764270 */
[----:B------:R-:W-:Y:S01]  /*3850*/  FMUL R35, R35, R56 ;  /* 0x0000003823237220 */ /* 0x000fe20000400000 */
[----:B------:R-:W-:Y:S01]  /*3860*/  F2FP.F16.F32.PACK_AB R26, RZ, R26 ;  /* 0x0000001aff1a723e */ /* 0x000fe200000000ff */
[-C--:B------:R-:W-:Y:S01]  /*3870*/  FMUL R36, R36, R56.reuse ;  /* 0x0000003824247220 */ /* 0x080fe20000400000 */
[----:B------:R-:W-:Y:S01]  /*3880*/  F2FP.F16.F32.PACK_AB R27, RZ, R27 ;  /* 0x0000001bff1b723e */ /* 0x000fe200000000ff */
[----:B------:R-:W-:Y:S01]  /*3890*/  FMUL R37, R37, R56 ;  /* 0x0000003825257220 */ /* 0x000fe20000400000 */
[----:B------:R-:W-:Y:S01]  /*38a0*/  F2FP.F16.F32.PACK_AB R28, RZ, R28 ;  /* 0x0000001cff1c723e */ /* 0x000fe200000000ff */
[----:B------:R-:W-:Y:S01]  /*38b0*/  @P2 STG.E.U16 desc[UR36][R8.64], R26 ;  /* 0x0000001a08002986 */ /* 0x000fe2000c101524 */
[----:B------:R-:W-:Y:S01]  /*38c0*/  F2FP.F16.F32.PACK_AB R29, RZ, R29 ;  /* 0x0000001dff1d723e */ /* 0x000fe200000000ff */
[-C--:B------:R-:W-:Y:S01]  /*38d0*/  FMUL R38, R38, R56.reuse ;  /* 0x0000003826267220 */ /* 0x080fe20000400000 */
[----:B------:R-:W-:Y:S01]  /*38e0*/  ISETP.GT.AND P2, PT, R3, 0x8, P1 ;  /* 0x000000080300780c */ /* 0x000fe20000f44270 */
[----:B------:R-:W-:Y:S01]  /*38f0*/  @P4 STG.E.U16 desc[UR36][R8.64+0x2], R27 ;  /* 0x0000021b08004986 */ /* 0x000fe2000c101524 */
[----:B------:R-:W-:Y:S01]  /*3900*/  ISETP.GT.AND P1, PT, R4, 0x10, PT ;  /* 0x000000100400780c */ /* 0x000fe20003f24270 */
[----:B------:R-:W-:Y:S01]  /*3910*/  FMUL R39, R39, R56 ;  /* 0x0000003827277220 */ /* 0x000fe20000400000 */
[----:B------:R-:W-:Y:S01]  /*3920*/  F2FP.F16.F32.PACK_AB R30, RZ, R30 ;  /* 0x0000001eff1e723e */ /* 0x000fe200000000ff */
[----:B------:R-:W-:Y:S01]  /*3930*/  @P5 STG.E.U16 desc[UR36][R6.64+0x10], R28 ;  /* 0x0000101c06005986 */ /* 0x000fe2000c101524 */
[C---:B------:R-:W-:Y:S01]  /*3940*/  ISETP.GT.AND P4, PT, R3.reuse, RZ, P1 ;  /* 0x000000ff0300720c */ /* 0x040fe20000f84270 */
[-C--:B------:R-:W-:Y:S01]  /*3950*/  FMUL R40, R40, R56.reuse ;  /* 0x0000003828287220 */ /* 0x080fe20000400000 */
[----:B------:R-:W-:Y:S01]  /*3960*/  F2FP.F16.F32.PACK_AB R31, RZ, R31 ;  /* 0x0000001fff1f723e */ /* 0x000fe200000000ff */
[----:B------:R-:W-:Y:S01]  /*3970*/  @P3 STG.E.U16 desc[UR36][R6.64+0x12], R29 ;  /* 0x0000121d06003986 */ /* 0x000fe2000c101524 */
[----:B------:R-:W-:Y:S01]  /*3980*/  ISETP.GT.AND P3, PT, R3, 0x8, P0 ;  /* 0x000000080300780c */ /* 0x000fe20000764270 */
[----:B------:R-:W-:Y:S01]  /*3990*/  FMUL R41, R41, R56 ;  /* 0x0000003829297220 */ /* 0x000fe20000400000 */
[----:B------:R-:W-:Y:S01]  /*39a0*/  ISETP.GT.AND P0, PT, R4, 0x11, PT ;  /* 0x000000110400780c */ /* 0x000fe20003f04270 */
[----:B------:R-:W-:Y:S01]  /*39b0*/  @P2 STG.E.U16 desc[UR36][R8.64+0x10], R30 ;  /* 0x0000101e08002986 */ /* 0x000fe2000c101524 */
[----:B------:R-:W-:Y:S01]  /*39c0*/  F2FP.F16.F32.PACK_AB R32, RZ, R32 ;  /* 0x00000020ff20723e */ /* 0x000fe200000000ff */
[-C--:B------:R-:W-:Y:S01]  /*39d0*/  FMUL R42, R42, R56.reuse ;  /* 0x000000382a2a7220 */ /* 0x080fe20000400000 */
[----:B------:R-:W-:Y:S01]  /*39e0*/  ISETP.GT.AND P5, PT, R3, RZ, P0 ;  /* 0x000000ff0300720c */ /* 0x000fe200007a4270 */
[-C--:B------:R-:W-:Y:S01]  /*39f0*/  FMUL R43, R43, R56.reuse ;  /* 0x000000382b2b7220 */ /* 0x080fe20000400000 */
[----:B------:R-:W-:Y:S01]  /*3a00*/  ISETP.GT.AND P2, PT, R3, 0x8, P1 ;  /* 0x000000080300780c */ /* 0x000fe20000f44270 */
[-C--:B------:R-:W-:Y:S01]  /*3a10*/  FMUL R44, R44, R56.reuse ;  /* 0x000000382c2c7220 */ /* 0x080fe20000400000 */
[----:B------:R-:W-:Y:S01]  /*3a20*/  ISETP.GT.AND P1, PT, R4, 0x18, PT ;  /* 0x000000180400780c */ /* 0x000fe20003f24270 */
[-C--:B------:R-:W-:Y:S01]  /*3a30*/  FMUL R45, R45, R56.reuse ;  /* 0x000000382d2d7220 */ /* 0x080fe20000400000 */
[----:B------:R-:W-:Y:S01]  /*3a40*/  F2FP.F16.F32.PACK_AB R33, RZ, R33 ;  /* 0x00000021ff21723e */ /* 0x000fe200000000ff */
[----:B------:R-:W-:Y:S01]  /*3a50*/  @P3 STG.E.U16 desc[UR36][R8.64+0x12], R31 ;  /* 0x0000121f08003986 */ /* 0x000fe2000c101524 */
[C---:B------:R-:W-:Y:S01]  /*3a60*/  ISETP.GT.AND P3, PT, R3.reuse, 0x8, P0 ;  /* 0x000000080300780c */ /* 0x040fe20000764270 */
[-C--:B------:R-:W-:Y:S01]  /*3a70*/  FMUL R46, R46, R56.reuse ;  /* 0x000000382e2e7220 */ /* 0x080fe20000400000 */
[----:B------:R-:W-:Y:S01]  /*3a80*/  ISETP.GT.AND P0, PT, R4, 0x19, PT ;  /* 0x000000190400780c */ /* 0x000fe20003f04270 */
[----:B------:R-:W-:Y:S01]  /*3a90*/  @P4 STG.E.U16 desc[UR36][R6.64+0x20], R32 ;  /* 0x0000202006004986 */ /* 0x000fe2000c101524 */
[----:B------:R-:W-:Y:S01]  /*3aa0*/  ISETP.GT.AND P4, PT, R3, RZ, P1 ;  /* 0x000000ff0300720c */ /* 0x000fe20000f84270 */
[----:B------:R-:W-:Y:S01]  /*3ab0*/  FMUL R47, R47, R56 ;  /* 0x000000382f2f7220 */ /* 0x000fe20000400000 */
[----:B------:R-:W-:Y:S01]  /*3ac0*/  F2FP.F16.F32.PACK_AB R34, RZ, R34 ;  /* 0x00000022ff22723e */ /* 0x000fe200000000ff */
[----:B------:R-:W-:Y:S01]  /*3ad0*/  @P5 STG.E.U16 desc[UR36][R6.64+0x22], R33 ;  /* 0x0000222106005986 */ /* 0x000fe2000c101524 */
[----:B------:R-:W-:Y:S01]  /*3ae0*/  ISETP.GT.AND P5, PT, R3, RZ, P0 ;  /* 0x000000ff0300720c */ /* 0x000fe200007a4270 */
[----:B------:R-:W-:Y:S01]  /*3af0*/  FMUL R48, R48, R56 ;  /* 0x0000003830307220 */ /* 0x000fe20000400000 */
[----:B------:R-:W-:Y:S01]  /*3b00*/  F2FP.F16.F32.PACK_AB R35, RZ, R35 ;  /* 0x00000023ff23723e */ /* 0x000fe200000000ff */
[----:B------:R-:W-:Y:S01]  /*3b10*/  @P2 STG.E.U16 desc[UR36][R8.64+0x20], R34 ;  /* 0x0000202208002986 */ /* 0x000fe2000c101524 */
[----:B------:R-:W-:Y:S01]  /*3b20*/  F2FP.F16.F32.PACK_AB R36, RZ, R36 ;  /* 0x00000024ff24723e */ /* 0x000fe200000000ff */
[-C--:B------:R-:W-:Y:S01]  /*3b30*/  FMUL R49, R49, R56.reuse ;  /* 0x0000003831317220 */ /* 0x080fe20000400000 */
[C---:B------:R-:W-:Y:S01]  /*3b40*/  ISETP.GT.AND P2, PT, R3.reuse, 0x8, P1 ;  /* 0x000000080300780c */ /* 0x040fe20000f44270 */
[----:B------:R-:W-:Y:S01]  /*3b50*/  @P3 STG.E.U16 desc[UR36][R8.64+0x22], R35 ;  /* 0x0000222308003986 */ /* 0x000fe2000c101524 */
[----:B------:R-:W-:Y:S01]  /*3b60*/  ISETP.GT.AND P1, PT, R4, 0x20, PT ;  /* 0x000000200400780c */ /* 0x000fe20003f24270 */
[-C--:B------:R-:W-:Y:S01]  /*3b70*/  FMUL R50, R50, R56.reuse ;  /* 0x0000003832327220 */ /* 0x080fe20000400000 */
[----:B------:R-:W-:Y:S01]  /*3b80*/  F2FP.F16.F32.PACK_AB R37, RZ, R37 ;  /* 0x00000025ff25723e */ /* 0x000fe200000000ff */
[----:B------:R-:W-:Y:S01]  /*3b90*/  @P4 STG.E.U16 desc[UR36][R6.64+0x30], R36 ;  /* 0x0000302406004986 */ /* 0x000fe2000c101524 */
[----:B------:R-:W-:Y:S01]  /*3ba0*/  ISETP.GT.AND P3, PT, R3, 0x8, P0 ;  /* 0x000000080300780c */ /* 0x000fe20000764270 */
[-C--:B------:R-:W-:Y:S01]  /*3bb0*/  FMUL R51, R51, R56.reuse ;  /* 0x0000003833337220 */ /* 0x080fe20000400000 */
[----:B------:R-:W-:Y:S01]  /*3bc0*/  ISETP.GT.AND P0, PT, R4, 0x21, PT ;  /* 0x000000210400780c */ /* 0x000fe20003f04270 */
[----:B------:R-:W-:Y:S01]  /*3bd0*/  @P5 STG.E.U16 desc[UR36][R6.64+0x32], R37 ;  /* 0x0000322506005986 */ /* 0x000fe2000c101524 */
        /* <DEDUP_REMOVED lines=10> */
[----:B------:R-:W-:-:S02]  /*3c80*/  F2FP.F16.F32.PACK_AB R41, RZ, R41 ;  /* 0x00000029ff29723e */ /* 0x000fc400000000ff */
[C---:B------:R-:W-:Y:S01]  /*3c90*/  ISETP.GT.AND P1, PT, R3.reuse, 0x8, P1 ;  /* 0x000000080300780c */ /* 0x040fe20000f24270 */
[----:B------:R-:W-:Y:S01]  /*3ca0*/  @P3 STG.E.U16 desc[UR36][R8.64+0x32], R39 ;  /* 0x0000322708003986 */ /* 0x000fe2000c101524 */
[C---:B------:R-:W-:Y:S02]  /*3cb0*/  ISETP.GT.AND P2, PT, R3.reuse, 0x8, P0 ;  /* 0x000000080300780c */ /* 0x040fe40000744270 */
[C---:B------:R-:W-:Y:S01]  /*3cc0*/  ISETP.GT.AND P0, PT, R4.reuse, 0x29, PT ;  /* 0x000000290400780c */ /* 0x040fe20003f04270 */
[----:B------:R-:W-:Y:S01]  /*3cd0*/  @P4 STG.E.U16 desc[UR36][R6.64+0x40], R40 ;  /* 0x0000402806004986 */ /* 0x000fe2000c101524 */
[----:B------:R-:W-:Y:S02]  /*3ce0*/  ISETP.GT.AND P4, PT, R4, 0x28, PT ;  /* 0x000000280400780c */ /* 0x000fe40003f84270 */
[----:B------:R-:W-:Y:S01]  /*3cf0*/  F2FP.F16.F32.PACK_AB R42, RZ, R42 ;  /* 0x0000002aff2a723e */ /* 0x000fe200000000ff */
[----:B------:R-:W-:Y:S01]  /*3d00*/  @P5 STG.E.U16 desc[UR36][R6.64+0x42], R41 ;  /* 0x0000422906005986 */ /* 0x000fe2000c101524 */
[----:B------:R-:W-:-:S02]  /*3d10*/  ISETP.GT.AND P5, PT, R3, RZ, P4 ;  /* 0x000000ff0300720c */ /* 0x000fc400027a4270 */
[C---:B------:R-:W-:Y:S01]  /*3d20*/  ISETP.GT.AND P3, PT, R3.reuse, RZ, P0 ;  /* 0x000000ff0300720c */ /* 0x040fe20000764270 */
[----:B------:R-:W-:Y:S01]  /*3d30*/  @P1 STG.E.U16 desc[UR36][R8.64+0x40], R42 ;  /* 0x0000402a08001986 */ /* 0x000fe2000c101524 */
[----:B------:R-:W-:Y:S02]  /*3d40*/  F2FP.F16.F32.PACK_AB R43, RZ, R43 ;  /* 0x0000002bff2b723e */ /* 0x000fe400000000ff */
[----:B------:R-:W-:Y:S02]  /*3d50*/  F2FP.F16.F32.PACK_AB R44, RZ, R44 ;  /* 0x0000002cff2c723e */ /* 0x000fe400000000ff */
[C---:B------:R-:W-:Y:S01]  /*3d60*/  ISETP.GT.AND P4, PT, R3.reuse, 0x8, P4 ;  /* 0x000000080300780c */ /* 0x040fe20002784270 */
[----:B------:R-:W-:Y:S01]  /*3d70*/  @P2 STG.E.U16 desc[UR36][R8.64+0x42], R43 ;  /* 0x0000422b08002986 */ /* 0x000fe2000c101524 */
[----:B------:R-:W-:Y:S02]  /*3d80*/  F2FP.F16.F32.PACK_AB R45, RZ, R45 ;  /* 0x0000002dff2d723e */ /* 0x000fe400000000ff */
[----:B------:R-:W-:Y:S01]  /*3d90*/  ISETP.GT.AND P2, PT, R4, 0x31, PT ;  /* 0x000000310400780c */ /* 0x000fe20003f44270 */
[----:B------:R-:W-:Y:S01]  /*3da0*/  @P5 STG.E.U16 desc[UR36][R6.64+0x50], R44 ;  /* 0x0000502c06005986 */ /* 0x000fe2000c101524 */
[----:B------:R-:W-:-:S02]  /*3db0*/  ISETP.GT.AND P5, PT, R3, 0x8, P0 ;  /* 0x000000080300780c */ /* 0x000fc400007a4270 */
[C---:B------:R-:W-:Y:S01]  /*3dc0*/  ISETP.GT.AND P1, PT, R4.reuse, 0x38, PT ;  /* 0x000000380400780c */ /* 0x040fe20003f24270 */
[----:B------:R-:W-:Y:S01]  /*3dd0*/  @P3 STG.E.U16 desc[UR36][R6.64+0x52], R45 ;  /* 0x0000522d06003986 */ /* 0x000fe2000c101524 */
[C---:B------:R-:W-:Y:S02]  /*3de0*/  ISETP.GT.AND P3, PT, R4.reuse, 0x30, PT ;  /* 0x000000300400780c */ /* 0x040fe40003f64270 */
[----:B------:R-:W-:Y:S01]  /*3df0*/  ISETP.GT.AND P0, PT, R4, 0x39, PT ;  /* 0x000000390400780c */ /* 0x000fe20003f04270 */
[----:B------:R-:W-:Y:S01]  /*3e00*/  @P4 IMAD.MOV.U32 R4, RZ, RZ, R8 ;  /* 0x000000ffff044224 */ /* 0x000fe200078e0008 */
[----:B------:R-:W-:Y:S01]  /*3e10*/  F2FP.F16.F32.PACK_AB R46, RZ, R46 ;  /* 0x0000002eff2e723e */ /* 0x000fe200000000ff */
[----:B------:R-:W-:Y:S01]  /*3e20*/  @P4 IMAD.MOV.U32 R5, RZ, RZ, R9 ;  /* 0x000000ffff054224 */ /* 0x000fe200078e0009 */
[----:B------:R-:W-:Y:S02]  /*3e30*/  F2FP.F16.F32.PACK_AB R47, RZ, R47 ;  /* 0x0000002fff2f723e */ /* 0x000fe400000000ff */
[----:B------:R-:W-:-:S02]  /*3e40*/  F2FP.F16.F32.PACK_AB R48, RZ, R48 ;  /* 0x00000030ff30723e */ /* 0x000fc400000000ff */
[----:B------:R0:W-:Y:S01]  /*3e50*/  @P4 STG.E.U16 desc[UR36][R4.64+0x50], R46 ;  /* 0x0000502e04004986 */ /* 0x0001e2000c101524 */
[C---:B------:R-:W-:Y:S02]  /*3e60*/  ISETP.GT.AND P4, PT, R3.reuse, RZ, P2 ;  /* 0x000000ff0300720c */ /* 0x040fe40001784270 */
[----:B------:R-:W-:Y:S02]  /*3e70*/  F2FP.F16.F32.PACK_AB R49, RZ, R49 ;  /* 0x00000031ff31723e */ /* 0x000fe400000000ff */
[----:B------:R-:W-:Y:S02]  /*3e80*/  ISETP.GT.AND P2, PT, R3, 0x8, P2 ;  /* 0x000000080300780c */ /* 0x000fe40001744270 */
[----:B------:R-:W-:Y:S02]  /*3e90*/  F2FP.F16.F32.PACK_AB R50, RZ, R50 ;  /* 0x00000032ff32723e */ /* 0x000fe400000000ff */
[----:B------:R-:W-:Y:S02]  /*3ea0*/  F2FP.F16.F32.PACK_AB R51, RZ, R51 ;  /* 0x00000033ff33723e */ /* 0x000fe400000000ff */
[----:B------:R-:W-:Y:S01]  /*3eb0*/  F2FP.F16.F32.PACK_AB R52, RZ, R52 ;  /* 0x00000034ff34723e */ /* 0x000fe200000000ff */
[----:B0-----:R-:W-:Y:S01]  /*3ec0*/  @P5 IMAD.MOV.U32 R4, RZ, RZ, R8 ;  /* 0x000000ffff045224 */ /* 0x001fe200078e0008 */
[----:B------:R-:W-:Y:S01]  /*3ed0*/  F2FP.F16.F32.PACK_AB R53, RZ, R53 ;  /* 0x00000035ff35723e */ /* 0x000fe200000000ff */
[----:B------:R-:W-:Y:S01]  /*3ee0*/  @P5 IMAD.MOV.U32 R5, RZ, RZ, R9 ;  /* 0x000000ffff055224 */ /* 0x000fe200078e0009 */
[----:B------:R-:W-:-:S02]  /*3ef0*/  F2FP.F16.F32.PACK_AB R54, RZ, R54 ;  /* 0x00000036ff36723e */ /* 0x000fc400000000ff */
[----:B------:R-:W-:Y:S02]  /*3f00*/  F2FP.F16.F32.PACK_AB R55, RZ, R55 ;  /* 0x00000037ff37723e */ /* 0x000fe400000000ff */
[----:B------:R0:W-:Y:S01]  /*3f10*/  @P5 STG.E.U16 desc[UR36][R4.64+0x52], R47 ;  /* 0x0000522f04005986 */ /* 0x0001e2000c101524 */
[C---:B------:R-:W-:Y:S02]  /*3f20*/  ISETP.GT.AND P5, PT, R3.reuse, RZ, P3 ;  /* 0x000000ff0300720c */ /* 0x040fe40001fa4270 */
[----:B------:R-:W-:-:S11]  /*3f30*/  ISETP.GT.AND P3, PT, R3, 0x8, P3 ;  /* 0x000000080300780c */ /* 0x000fd60001f64270 */
[----:B0-----:R-:W-:Y:S02]  /*3f40*/  @P5 IMAD.MOV.U32 R4, RZ, RZ, R6 ;  /* 0x000000ffff045224 */ /* 0x001fe400078e0006 */
[----:B------:R-:W-:-:S05]  /*3f50*/  @P5 IMAD.MOV.U32 R5, RZ, RZ, R7 ;  /* 0x000000ffff055224 */ /* 0x000fca00078e0007 */
[----:B------:R0:W-:Y:S01]  /*3f60*/  @P5 STG.E.U16 desc[UR36][R4.64+0x60], R48 ;  /* 0x0000603004005986 */ /* 0x0001e2000c101524 */
[C---:B------:R-:W-:Y:S02]  /*3f70*/  ISETP.GT.AND P5, PT, R3.reuse, RZ, P0 ;  /* 0x000000ff0300720c */ /* 0x040fe400007a4270 */
[----:B------:R-:W-:Y:S01]  /*3f80*/  ISETP.GT.AND P0, PT, R3, 0x8, P0 ;  /* 0x000000080300780c */ /* 0x000fe20000704270 */
[----:B0-----:R-:W-:Y:S02]  /*3f90*/  @P4 IMAD.MOV.U32 R4, RZ, RZ, R6 ;  /* 0x000000ffff044224 */ /* 0x001fe400078e0006 */
[----:B------:R-:W-:-:S05]  /*3fa0*/  @P4 IMAD.MOV.U32 R5, RZ, RZ, R7 ;  /* 0x000000ffff054224 */ /* 0x000fca00078e0007 */
[----:B------:R0:W-:Y:S01]  /*3fb0*/  @P4 STG.E.U16 desc[UR36][R4.64+0x62], R49 ;  /* 0x0000623104004986 */ /* 0x0001e2000c101524 */
[C---:B------:R-:W-:Y:S02]  /*3fc0*/  ISETP.GT.AND P4, PT, R3.reuse, RZ, P1 ;  /* 0x000000ff0300720c */ /* 0x040fe40000f84270 */
[----:B------:R-:W-:Y:S01]  /*3fd0*/  ISETP.GT.AND P1, PT, R3, 0x8, P1 ;  /* 0x000000080300780c */ /* 0x000fe20000f24270 */
[----:B0-----:R-:W-:Y:S02]  /*3fe0*/  @P3 IMAD.MOV.U32 R4, RZ, RZ, R8 ;  /* 0x000000ffff043224 */ /* 0x001fe400078e0008 */
[----:B------:R-:W-:-:S05]  /*3ff0*/  @P3 IMAD.MOV.U32 R5, RZ, RZ, R9 ;  /* 0x000000ffff053224 */ /* 0x000fca00078e0009 */
[----:B------:R0:W-:Y:S02]  /*4000*/  @P3 STG.E.U16 desc[UR36][R4.64+0x60], R50 ;  /* 0x0000603204003986 */ /* 0x0001e4000c101524 */
[----:B0-----:R-:W-:Y:S02]  /*4010*/  @P2 IMAD.MOV.U32 R4, RZ, RZ, R8 ;  /* 0x000000ffff042224 */ /* 0x001fe400078e0008 */
[----:B------:R-:W-:-:S05]  /*4020*/  @P2 IMAD.MOV.U32 R5, RZ, RZ, R9 ;  /* 0x000000ffff052224 */ /* 0x000fca00078e0009 */
[----:B------:R0:W-:Y:S02]  /*4030*/  @P2 STG.E.U16 desc[UR36][R4.64+0x62], R51 ;  /* 0x0000623304002986 */ /* 0x0001e4000c101524 */
[----:B0-----:R-:W-:Y:S02]  /*4040*/  @P4 IMAD.MOV.U32 R4, RZ, RZ, R6 ;  /* 0x000000ffff044224 */ /* 0x001fe400078e0006 */
[----:B------:R-:W-:-:S05]  /*4050*/  @P4 IMAD.MOV.U32 R5, RZ, RZ, R7 ;  /* 0x000000ffff054224 */ /* 0x000fca00078e0007 */
[----:B------:R0:W-:Y:S04]  /*4060*/  @P4 STG.E.U16 desc[UR36][R4.64+0x70], R52 ;  /* 0x0000703404004986 */ /* 0x0001e8000c101524 */
[----:B------:R4:W-:Y:S01]  /*4070*/  @P5 STG.E.U16 desc[UR36][R6.64+0x72], R53 ;  /* 0x0000723506005986 */ /* 0x0009e2000c101524 */
[----:B0-----:R-:W-:Y:S02]  /*4080*/  @P1 IMAD.MOV.U32 R4, RZ, RZ, R8 ;  /* 0x000000ffff041224 */ /* 0x001fe400078e0008 */
[----:B------:R-:W-:-:S05]  /*4090*/  @P1 IMAD.MOV.U32 R5, RZ, RZ, R9 ;  /* 0x000000ffff051224 */ /* 0x000fca00078e0009 */
[----:B------:R4:W-:Y:S04]  /*40a0*/  @P1 STG.E.U16 desc[UR36][R4.64+0x70], R54 ;  /* 0x0000703604001986 */ /* 0x0009e8000c101524 */
[----:B------:R4:W-:Y:S02]  /*40b0*/  @P0 STG.E.U16 desc[UR36][R8.64+0x72], R55 ;  /* 0x0000723708000986 */ /* 0x0009e4000c101524 */
.L_x_94:
[----:B------:R-:W-:Y:S05]  /*40c0*/  BSYNC B0 ;  /* 0x0000000000007941 */ /* 0x000fea0003800000 */
.L_x_32:
[----:B------:R-:W-:Y:S01]  /*40d0*/  ULDC UR4, c[0x0][0xc] ;  /* 0x0000030000047ab9 */ /* 0x000fe20000000800 */
[----:B------:R-:W-:Y:S01]  /*40e0*/  ULDC UR5, c[0x0][0x10] ;  /* 0x0000040000057ab9 */ /* 0x000fe20000000800 */
[----:B------:R-:W0:Y:S01]  /*40f0*/  LDC R3, c[0x0][0x14] ;  /* 0x00000500ff037b82 */ /* 0x000e220000000800 */
[----:B------:R-:W-:Y:S01]  /*4100*/  UIMAD.WIDE.U32 UR4, UR4, UR5, URZ ;  /* 0x00000005040472a5 */ /* 0x000fe2000f8e003f */
[----:B------:R-:W-:Y:S02]  /*4110*/  IMAD.MOV.U32 R61, RZ, RZ, -0x1 ;  /* 0xffffffffff3d7424 */ /* 0x000fe400078e00ff */
[----:B------:R-:W-:-:S03]  /*4120*/  IMAD.MOV.U32 R59, RZ, RZ, -0x1 ;  /* 0xffffffffff3b7424 */ /* 0x000fc600078e00ff */
[----:B0-----:R-:W-:-:S04]  /*4130*/  IMAD.WIDE.U32 R16, R3, UR4, R16 ;  /* 0x0000000403107c25 */ /* 0x001fc8000f8e0010 */
[----:B------:R-:W-:Y:S01]  /*4140*/  IMAD R3, R3, UR5, RZ ;  /* 0x0000000503037c24 */ /* 0x000fe2000f8e02ff */
[----:B------:R-:W-:Y:S02]  /*4150*/  ULDC.64 UR4, c[0x0][0x650] ;  /* 0x0001940000047ab9 */ /* 0x000fe40000000a00 */
[----:B------:R-:W-:Y:S01]  /*4160*/  ISETP.GE.U32.AND P0, PT, R16, UR4, PT ;  /* 0x0000000410007c0c */ /* 0x000fe2000bf06070 */
[--C-:B------:R-:W-:Y:S01]  /*4170*/  IMAD.IADD R17, R17, 0x1, R3.reuse ;  /* 0x0000000111117824 */ /* 0x100fe200078e0203 */
[----:B------:R-:W-:-:S04]  /*4180*/  PRMT R3, RZ, 0x7610, R3 ;  /* 0x00007610ff037816 */ /* 0x000fc80000000003 */
[----:B------:R-:W-:-:S13]  /*4190*/  ISETP.GE.U32.AND.EX P0, PT, R17, UR5, PT, P0 ;  /* 0x0000000511007c0c */ /* 0x000fda000bf06100 */
[----:B------:R-:W-:Y:S05]  /*41a0*/  @P0 BRA `(.L_x_95) ;  /* 0x0000000400640947 */ /* 0x000fea0003800000 */
[----:B---3--:R-:W0:Y:S01]  /*41b0*/  S2R R12, SR_CTAID.X ;  /* 0x00000000000c7919 */ /* 0x008e220000002500 */
[----:B-12---:R-:W1:Y:S01]  /*41c0*/  LDC.64 R10, c[0x0][0x628] ;  /* 0x00018a00ff0a7b82 */ /* 0x006e620000000a00 */
[----:B------:R-:W-:Y:S01]  /*41d0*/  ULDC UR4, c[0x0][0x150] ;  /* 0x0000540000047ab9 */ /* 0x000fe20000000800 */
[----:B----4-:R-:W-:Y:S01]  /*41e0*/  IMAD.MOV.U32 R8, RZ, RZ, R16 ;  /* 0x000000ffff087224 */ /* 0x010fe200078e0010 */
[----:B-----5:R-:W2:Y:S01]  /*41f0*/  S2R R24, SR_CTAID.Y ;  /* 0x0000000000187919 */ /* 0x020ea20000002600 */
[----:B------:R-:W-:-:S04]  /*4200*/  IMAD.MOV.U32 R9, RZ, RZ, R17 ;  /* 0x000000ffff097224 */ /* 0x000fc800078e0011 */
[----:B------:R-:W3:Y:S08]  /*4210*/  LDC R21, c[0x0][0x144] ;  /* 0x00005100ff157b82 */ /* 0x000ef00000000800 */
[----:B------:R-:W4:Y:S08]  /*4220*/  LDC R0, c[0x0][0x630] ;  /* 0x00018c00ff007b82 */ /* 0x000f300000000800 */
[----:B------:R-:W2:Y:S01]  /*4230*/  LDC.64 R14, c[0x0][0x620] ;  /* 0x00018800ff0e7b82 */ /* 0x000ea20000000a00 */
[----:B-1----:R-:W-:-:S04]  /*4240*/  ISETP.NE.U32.AND P0, PT, R10, RZ, PT ;  /* 0x000000ff0a00720c */ /* 0x002fc80003f05070 */
[----:B------:R-:W-:Y:S02]  /*4250*/  ISETP.NE.AND.EX P0, PT, R11, RZ, PT, P0 ;  /* 0x000000ff0b00720c */ /* 0x000fe40003f05300 */
[----:B0-----:R-:W-:-:S05]  /*4260*/  I2FP.F32.U32 R3, R12 ;  /* 0x0000000c00037245 */ /* 0x001fca0000201000 */
[----:B------:R-:W-:-:S04]  /*4270*/  FMUL R3, R3, UR4 ;  /* 0x0000000403037c20 */ /* 0x000fc80008400000 */
[----:B------:R0:W1:Y:S02]  /*4280*/  F2I.U32.TRUNC.NTZ R20, R3 ;  /* 0x0000000300147305 */ /* 0x000064000020f000 */
[----:B---34-:R-:W-:Y:S05]  /*4290*/  @!P0 BRA `(.L_x_96) ;  /* 0x0000000000288947 */ /* 0x018fea0003800000 */
[----:B0-----:R-:W0:Y:S02]  /*42a0*/  LDC R3, c[0x0][0x634] ;  /* 0x00018d00ff037b82 */ /* 0x001e240000000800 */
        /* <DEDUP_REMOVED lines=9> */
.L_x_96:
[----:B------:R-:W3:Y:S01]  /*4340*/  LDC.64 R28, c[0x0][0x640] ;  /* 0x00019000ff1c7b82 */ /* 0x000ee20000000a00 */
[-CC-:B------:R-:W-:Y:S01]  /*4350*/  SHF.R.U64 R59, R8, R0.reuse, R9.reuse ;  /* 0x00000000083b7219 */ /* 0x180fe20000001209 */
[----:B-1----:R-:W-:Y:S01]  /*4360*/  IMAD.MOV R20, RZ, RZ, -R20 ;  /* 0x000000ffff147224 */ /* 0x002fe200078e0a14 */
[----:B------:R-:W-:Y:S01]  /*4370*/  SHF.R.U32.HI R0, RZ, R0, R9 ;  /* 0x00000000ff007219 */ /* 0x000fe20000011609 */
[----:B------:R-:W-:Y:S01]  /*4380*/  ULDC UR4, c[0x0][0x154] ;  /* 0x0000550000047ab9 */ /* 0x000fe20000000800 */
[----:B0-----:R-:W-:Y:S01]  /*4390*/  IADD3 R3, P0, RZ, -R59, RZ ;  /* 0x8000003bff037210 */ /* 0x001fe20007f1e0ff */
[----:B------:R-:W-:Y:S02]  /*43a0*/  IMAD R21, R21, R20, R12 ;  /* 0x0000001415157224 */ /* 0x000fe400078e020c */
[----:B------:R-:W0:Y:S01]  /*43b0*/  LDC R6, c[0x0][0x618] ;  /* 0x00018600ff067b82 */ /* 0x000e220000000800 */
[----:B------:R-:W-:Y:S02]  /*43c0*/  IMAD.MOV.U32 R7, RZ, RZ, 0x1 ;  /* 0x00000001ff077424 */ /* 0x000fe400078e00ff */
[----:B------:R-:W-:-:S04]  /*43d0*/  IMAD.X R5, RZ, RZ, ~R0, P0 ;  /* 0x000000ffff057224 */ /* 0x000fc800000e0e00 */
[-C--:B--2---:R-:W-:Y:S01]  /*43e0*/  IMAD R0, R5, R14.reuse, RZ ;  /* 0x0000000e05007224 */ /* 0x084fe200078e02ff */
[----:B------:R-:W1:Y:S01]  /*43f0*/  LDC R8, c[0x0][0x608] ;  /* 0x00018200ff087b82 */ /* 0x000e620000000800 */
[----:B------:R-:W-:-:S04]  /*4400*/  IMAD.WIDE.U32 R4, R3, R14, R16 ;  /* 0x0000000e03047225 */ /* 0x000fc800078e0010 */
[----:B------:R-:W-:Y:S01]  /*4410*/  IMAD R3, R3, R15, R0 ;  /* 0x0000000f03037224 */ /* 0x000fe200078e0200 */
[----:B------:R-:W-:Y:S02]  /*4420*/  I2FP.F32.U32 R0, R24 ;  /* 0x0000001800007245 */ /* 0x000fe40000201000 */
[----:B------:R-:W2:Y:S01]  /*4430*/  LDC R26, c[0x0][0x658] ;  /* 0x00019600ff1a7b82 */ /* 0x000ea20000000800 */
[----:B------:R-:W-:Y:S01]  /*4440*/  IMAD.IADD R3, R5, 0x1, R3 ;  /* 0x0000000105037824 */ /* 0x000fe200078e0203 */
[----:B---3--:R-:W-:Y:S01]  /*4450*/  ISETP.NE.U32.AND P0, PT, R28, RZ, PT ;  /* 0x000000ff1c00720c */ /* 0x008fe20003f05070 */
[----:B------:R-:W-:Y:S01]  /*4460*/  FMUL R0, R0, UR4 ;  /* 0x0000000400007c20 */ /* 0x000fe20008400000 */
[----:B------:R-:W-:Y:S02]  /*4470*/  IMAD.MOV.U32 R5, RZ, RZ, -0x1 ;  /* 0xffffffffff057424 */ /* 0x000fe400078e00ff */
[----:B------:R-:W-:Y:S01]  /*4480*/  ISETP.NE.AND.EX P0, PT, R29, RZ, PT, P0 ;  /* 0x000000ff1d00720c */ /* 0x000fe20003f05300 */
[----:B------:R3:W4:Y:S01]  /*4490*/  F2I.U32.TRUNC.NTZ R13, R0 ;  /* 0x00000000000d7305 */ /* 0x000722000020f000 */
[----:B------:R-:W3:Y:S01]  /*44a0*/  LDC R15, c[0x0][0x148] ;  /* 0x00005200ff0f7b82 */ /* 0x000ee20000000800 */
[----:B0-----:R-:W-:-:S02]  /*44b0*/  SHF.R.U64 R12, R4, R6, R3 ;  /* 0x00000006040c7219 */ /* 0x001fc40000001203 */
[----:B------:R-:W-:-:S05]  /*44c0*/  SHF.R.U32.HI R3, RZ, R6, R3 ;  /* 0x00000006ff037219 */ /* 0x000fca0000011603 */
[----:B------:R-:W0:Y:S01]  /*44d0*/  LDC R20, c[0x0][0x600] ;  /* 0x00018000ff147b82 */ /* 0x000e220000000800 */
[-CC-:B-1----:R-:W-:Y:S02]  /*44e0*/  SHF.R.U64 R10, R12, R8.reuse, R3.reuse ;  /* 0x000000080c0a7219 */ /* 0x182fe40000001203 */
[----:B------:R-:W-:-:S05]  /*44f0*/  SHF.R.U32.HI R3, RZ, R8, R3 ;  /* 0x00000008ff037219 */ /* 0x000fca0000011603 */
[----:B------:R-:W1:Y:S01]  /*4500*/  LDC R27, c[0x0][0x648] ;  /* 0x00019200ff1b7b82 */ /* 0x000e620000000800 */
[-C--:B--2---:R-:W-:Y:S02]  /*4510*/  SHF.L.U32 R4, R5, R26.reuse, RZ ;  /* 0x0000001a05047219 */ /* 0x084fe400000006ff */
[-CC-:B------:R-:W-:Y:S02]  /*4520*/  SHF.R.U64 R14, R10, R26.reuse, R3.reuse ;  /* 0x0000001a0a0e7219 */ /* 0x180fe40000001203 */
[----:B------:R-:W-:Y:S02]  /*4530*/  SHF.R.U32.HI R5, RZ, R26, R3 ;  /* 0x0000001aff057219 */ /* 0x000fe40000011603 */
[----:B------:R-:W-:Y:S01]  /*4540*/  LOP3.LUT R25, RZ, R4, RZ, 0x33, !PT ;  /* 0x00000004ff197212 */ /* 0x000fe200078e33ff */
[----:B------:R-:W2:Y:S01]  /*4550*/  LDC R30, c[0x0][0x638] ;  /* 0x00018e00ff1e7b82 */ /* 0x000ea20000000800 */
[----:B------:R-:W-:Y:S01]  /*4560*/  SHF.L.U32 R26, R7, R26, RZ ;  /* 0x0000001a071a7219 */ /* 0x000fe200000006ff */
[----:B------:R-:W-:-:S06]  /*4570*/  IMAD.MOV.U32 R4, RZ, RZ, R14 ;  /* 0x000000ffff047224 */ /* 0x000fcc00078e000e */
[----:B------:R-:W0:Y:S01]  /*4580*/  LDC R31, c[0x0][0x610] ;  /* 0x00018400ff1f7b82 */ /* 0x000e220000000800 */
[----:B----4-:R-:W-:Y:S05]  /*4590*/  @!P0 BRA `(.L_x_97) ;  /* 0x0000000000288947 */ /* 0x010fea0003800000 */
        /* <DEDUP_REMOVED lines=10> */
.L_x_97:
[----:B------:R-:W-:Y:S01]  /*4640*/  ISETP.NE.AND P0, PT, R2, 0x1, PT ;  /* 0x000000010200780c */ /* 0x000fe20003f05270 */
[----:B0-----:R-:W-:Y:S01]  /*4650*/  VIADD R7, R20, 0xffffffff ;  /* 0xffffffff14077836 */ /* 0x001fe20000000000 */
[----:B-1-3--:R-:W-:Y:S01]  /*4660*/  SHF.R.U64 R0, R4, R27, R5 ;  /* 0x0000001b04007219 */ /* 0x00afe20000001205 */
[----:B------:R-:W-:Y:S01]  /*4670*/  IMAD.MOV R13, RZ, RZ, -R13 ;  /* 0x000000ffff0d7224 */ /* 0x000fe200078e0a0d */
[----:B------:R-:W-:Y:S01]  /*4680*/  LOP3.LUT R5, R10, R25, RZ, 0xc0, !PT ;  /* 0x000000190a057212 */ /* 0x000fe200078ec0ff */
[----:B------:R-:W-:Y:S01]  /*4690*/  IMAD.MOV.U32 R4, RZ, RZ, 0x1 ;  /* 0x00000001ff047424 */ /* 0x000fe200078e00ff */
[----:B------:R-:W-:Y:S01]  /*46a0*/  LOP3.LUT R12, R12, R7, RZ, 0xc0, !PT ;  /* 0x000000070c0c7212 */ /* 0x000fe200078ec0ff */
[----:B------:R-:W-:Y:S02]  /*46b0*/  IMAD.MOV R3, RZ, RZ, -R0 ;  /* 0x000000ffff037224 */ /* 0x000fe400078e0a00 */
[----:B------:R-:W-:Y:S02]  /*46c0*/  IMAD R0, R26, R0, R5 ;  /* 0x000000001a007224 */ /* 0x000fe400078e0205 */
[----:B--2---:R-:W-:-:S02]  /*46d0*/  IMAD R3, R3, R30, R14 ;  /* 0x0000001e03037224 */ /* 0x004fc400078e020e */
[----:B------:R-:W-:Y:S02]  /*46e0*/  @P0 IMAD R21, R15, R13, R24 ;  /* 0x0000000d0f150224 */ /* 0x000fe400078e0218 */
[----:B------:R-:W-:Y:S01]  /*46f0*/  IMAD R5, R3, R20, R12 ;  /* 0x0000001403057224 */ /* 0x000fe200078e020c */
[----:B------:R-:W-:Y:S01]  /*4700*/  PRMT R3, R4, 0x7610, R3 ;  /* 0x0000761004037816 */ /* 0x000fe20000000003 */
[----:B------:R-:W-:-:S05]  /*4710*/  IMAD R0, R0, R31, R21 ;  /* 0x0000001f00007224 */ /* 0x000fca00078e0215 */
[----:B------:R-:W-:Y:S02]  /*4720*/  SEL R61, R5, R0, !P0 ;  /* 0x00000000053d7207 */ /* 0x000fe40004000000 */
[----:B------:R-:W-:-:S07]  /*4730*/  SEL R0, R0, R5, !P0 ;  /* 0x0000000500007207 */ /* 0x000fce0004000000 */
.L_x_95:
[----:B------:R-:W-:Y:S01]  /*4740*/  LOP3.LUT P0, RZ, R3, 0xff, RZ, 0xc0, !PT ;  /* 0x000000ff03ff7812 */ /* 0x000fe2000780c0ff */
[----:B------:R-:W-:-:S12]  /*4750*/  IMAD.MOV.U32 R60, RZ, RZ, R0 ;  /* 0x000000ffff3c7224 */ /* 0x000fd800078e0000 */
[----:B------:R-:W-:Y:S05]  /*4760*/  @P0 BRA `(.L_x_98) ;  /* 0xffffffc800a00947 */ /* 0x000fea000383ffff */
[----:B------:R-:W-:Y:S05]  /*4770*/  EXIT ;  /* 0x000000000000794d */ /* 0x000fea0003800000 */
.L_x_7:
[----:B0-----:R-:W-:Y:S01]  /*4780*/  ULDC.64 UR4, c[0x0][0x650] ;  /* 0x0001940000047ab9 */ /* 0x001fe20000000a00 */
        /* <DEDUP_REMOVED lines=25> */
.L_x_100:
[----:B------:R-:W0:Y:S01]  /*4920*/  LDC.64 R28, c[0x0][0x640] ;  /* 0x00019000ff1c7b82 */ /* 0x000e220000000a00 */
[-CC-:B------:R-:W-:Y:S01]  /*4930*/  SHF.R.U64 R22, R12, R6.reuse, R13.reuse ;  /* 0x000000060c167219 */ /* 0x180fe2000000120d */
[----:B------:R-:W-:Y:S01]  /*4940*/  IMAD.MOV.U32 R30, RZ, RZ, 0x1 ;  /* 0x00000001ff1e7424 */ /* 0x000fe200078e00ff */
[----:B------:R-:W-:Y:S02]  /*4950*/  SHF.R.U32.HI R6, RZ, R6, R13 ;  /* 0x00000006ff067219 */ /* 0x000fe4000001160d */
        /* <DEDUP_REMOVED lines=8> */
[----:B------:R-:W-:Y:S01]  /*49e0*/  IMAD.IADD R9, R9, 0x1, R11 ;  /* 0x0000000109097824 */ /* 0x000fe200078e020b */
[----:B0-----:R-:W-:-:S04]  /*49f0*/  ISETP.NE.U32.AND P0, PT, R28, RZ, PT ;  /* 0x000000ff1c00720c */ /* 0x001fc80003f05070 */
[----:B------:R-:W-:Y:S02]  /*4a00*/  ISETP.NE.AND.EX P0, PT, R29, RZ, PT, P0 ;  /* 0x000000ff1d00720c */ /* 0x000fe40003f05300 */
[----:B------:R-:W0:Y:S01]  /*4a10*/  LDC R20, c[0x0][0x600] ;  /* 0x00018000ff147b82 */ /* 0x000e220000000800 */
[-CC-:B-1----:R-:W-:Y:S01]  /*4a20*/  SHF.R.U64 R14, R8, R10.reuse, R9.reuse ;  /* 0x0000000a080e7219 */ /* 0x182fe20000001209 */
[----:B------:R-:W-:Y:S01]  /*4a30*/  IMAD.MOV.U32 R8, RZ, RZ, -0x1 ;  /* 0xffffffffff087424 */ /* 0x000fe200078e00ff */
[----:B------:R-:W-:-:S05]  /*4a40*/  SHF.R.U32.HI R9, RZ, R10, R9 ;  /* 0x0000000aff097219 */ /* 0x000fca0000011609 */
[----:B------:R-:W1:Y:S01]  /*4a50*/  LDC R26, c[0x0][0x648] ;  /* 0x00019200ff1a7b82 */ /* 0x000e620000000800 */
[-CC-:B--2---:R-:W-:Y:S02]  /*4a60*/  SHF.R.U64 R21, R14, R12.reuse, R9.reuse ;  /* 0x0000000c0e157219 */ /* 0x184fe40000001209 */
[----:B------:R-:W-:-:S05]  /*4a70*/  SHF.R.U32.HI R6, RZ, R12, R9 ;  /* 0x0000000cff067219 */ /* 0x000fca0000011609 */
[----:B------:R-:W2:Y:S01]  /*4a80*/  LDC R27, c[0x0][0x638] ;  /* 0x00018e00ff1b7b82 */ /* 0x000ea20000000800 */
[-C--:B---3--:R-:W-:Y:S02]  /*4a90*/  SHF.L.U32 R8, R8, R25.reuse, RZ ;  /* 0x0000001908087219 */ /* 0x088fe400000006ff */
[-CC-:B------:R-:W-:Y:S02]  /*4aa0*/  SHF.R.U64 R23, R21, R25.reuse, R6.reuse ;  /* 0x0000001915177219 */ /* 0x180fe40000001206 */
[----:B------:R-:W-:Y:S02]  /*4ab0*/  LOP3.LUT R32, RZ, R8, RZ, 0x33, !PT ;  /* 0x00000008ff207212 */ /* 0x000fe400078e33ff */
[----:B------:R-:W-:Y:S01]  /*4ac0*/  SHF.R.U32.HI R9, RZ, R25, R6 ;  /* 0x00000019ff097219 */ /* 0x000fe20000011606 */
[----:B------:R-:W3:Y:S01]  /*4ad0*/  LDC R31, c[0x0][0x610] ;  /* 0x00018400ff1f7b82 */ /* 0x000ee20000000800 */
[----:B------:R-:W-:Y:S01]  /*4ae0*/  IMAD.MOV.U32 R8, RZ, RZ, R23 ;  /* 0x000000ffff087224 */ /* 0x000fe200078e0017 */
[----:B------:R-:W-:Y:S06]  /*4af0*/  @!P0 BRA `(.L_x_101) ;  /* 0x0000000000288947 */ /* 0x000fec0003800000 */
        /* <DEDUP_REMOVED lines=10> */
.L_x_101:
[----:B------:R-:W-:Y:S02]  /*4ba0*/  ISETP.NE.AND P0, PT, R2, 0x1, PT ;  /* 0x000000010200780c */ /* 0x000fe40003f05270 */
[----:B-1----:R-:W-:Y:S01]  /*4bb0*/  SHF.R.U64 R6, R8, R26, R9 ;  /* 0x0000001a08067219 */ /* 0x002fe20000001209 */
[----:B0-----:R-:W-:Y:S01]  /*4bc0*/  VIADD R9, R20, 0xffffffff ;  /* 0xffffffff14097836 */ /* 0x001fe20000000000 */
[----:B------:R-:W-:Y:S02]  /*4bd0*/  SHF.L.U32 R30, R30, R25, RZ ;  /* 0x000000191e1e7219 */ /* 0x000fe400000006ff */
[----:B------:R-:W-:Y:S01]  /*4be0*/  LOP3.LUT R5, R21, R32, RZ, 0xc0, !PT ;  /* 0x0000002015057212 */ /* 0x000fe200078ec0ff */
[----:B------:R-:W-:-:S04]  /*4bf0*/  IMAD.MOV R8, RZ, RZ, -R6 ;  /* 0x000000ffff087224 */ /* 0x000fc800078e0a06 */
[----:B------:R-:W-:Y:S01]  /*4c00*/  IMAD R6, R30, R6, R5 ;  /* 0x000000061e067224 */ /* 0x000fe200078e0205 */
[----:B------:R-:W-:Y:S01]  /*4c10*/  LOP3.LUT R5, R14, R9, RZ, 0xc0, !PT ;  /* 0x000000090e057212 */ /* 0x000fe200078ec0ff */
[----:B------:R-:W-:Y:S02]  /*4c20*/  @P0 IMAD R3, R7, R24, R4 ;  /* 0x0000001807030224 */ /* 0x000fe400078e0204 */
[----:B--2---:R-:W-:Y:S02]  /*4c30*/  IMAD R4, R8, R27, R23 ;  /* 0x0000001b08047224 */ /* 0x004fe400078e0217 */
[----:B---3--:R-:W-:Y:S02]  /*4c40*/  IMAD R3, R6, R31, R3 ;  /* 0x0000001f06037224 */ /* 0x008fe400078e0203 */
[----:B------:R-:W-:Y:S02]  /*4c50*/  IMAD R4, R4, R20, R5 ;  /* 0x0000001404047224 */ /* 0x000fe400078e0205 */
[----:B------:R-:W-:-:S02]  /*4c60*/  IMAD.MOV.U32 R8, RZ, RZ, 0x1 ;  /* 0x00000001ff087424 */ /* 0x000fc400078e00ff */
[----:B------:R-:W-:Y:S01]  /*4c70*/  IMAD.MOV.U32 R6, RZ, RZ, R22 ;  /* 0x000000ffff067224 */ /* 0x000fe200078e0016 */
[----:B------:R-:W-:Y:S02]  /*4c80*/  SEL R21, R4, R3, !P0 ;  /* 0x0000000304157207 */ /* 0x000fe40004000000 */
[----:B------:R-:W-:-:S07]  /*4c90*/  SEL R20, R3, R4, !P0 ;  /* 0x0000000403147207 */ /* 0x000fce0004000000 */
.L_x_99:
[----:B------:R-:W-:-:S08]  /*4ca0*/  NOP ;  /* 0x0000000000007918 */ /* 0x000fd00000000000 */
[----:B------:R-:W0:-:S00]  /*4cb0*/  USETMAXREG.DEALLOC.CTAPOOL 0x28 ;  /* 0x00000028000079c8 */ /* 0x000e0000080e0500 */
[----:B0-----:R-:W-:-:S13]  /*4cc0*/  ISETP.NE.AND P0, PT, R0, RZ, PT ;  /* 0x000000ff0000720c */ /* 0x001fda0003f05270 */
[----:B------:R-:W-:Y:S05]  /*4cd0*/  @P0 EXIT ;  /* 0x000000000000094d */ /* 0x000fea0003800000 */
[----:B------:R-:W-:Y:S01]  /*4ce0*/  LOP3.LUT P0, RZ, R8, 0xff, RZ, 0xc0, !PT ;  /* 0x000000ff08ff7812 */ /* 0x000fe2000780c0ff */
[----:B------:R-:W-:Y:S02]  /*4cf0*/  IMAD.MOV.U32 R0, RZ, RZ, 0x1 ;  /* 0x00000001ff007424 */ /* 0x000fe400078e00ff */
[----:B------:R-:W-:-:S10]  /*4d00*/  IMAD.MOV.U32 R3, RZ, RZ, RZ ;  /* 0x000000ffff037224 */ /* 0x000fd400078e00ff */
[----:B------:R-:W-:Y:S05]  /*4d10*/  @!P0 BRA `(.L_x_102) ;  /* 0x0000000c00488947 */ /* 0x000fea0003800000 */
[----:B------:R-:W0:Y:S01]  /*4d20*/  LDC R0, c[0x0][0x28c] ;  /* 0x0000a300ff007b82 */ /* 0x000e220000000800 */
[----:B------:R-:W1:Y:S01]  /*4d30*/  S2R R11, SR_CgaCtaId ;  /* 0x00000000000b7919 */ /* 0x000e620000008800 */
[----:B------:R-:W-:Y:S01]  /*4d40*/  ULDC UR5, c[0x0][0x600] ;  /* 0x0001800000057ab9 */ /* 0x000fe20000000800 */
[----:B------:R-:W-:Y:S01]  /*4d50*/  ULDC UR4, c[0x0][0xc] ;  /* 0x0000030000047ab9 */ /* 0x000fe20000000800 */
[----:B------:R-:W-:Y:S01]  /*4d60*/  UIADD3 UR16, UR5, -0x1, URZ ;  /* 0xffffffff05107890 */ /* 0x000fe2000fffe03f */
[----:B------:R-:W-:Y:S01]  /*4d70*/  BSSY B0, `(.L_x_102) ;  /* 0x00000cc000007945 */ /* 0x000fe20003800000 */
[----:B------:R-:W-:Y:S01]  /*4d80*/  ULDC UR6, c[0x0][0x658] ;  /* 0x0001960000067ab9 */ /* 0x000fe20000000800 */
[----:B------:R-:W-:Y:S01]  /*4d90*/  ULDC UR5, c[0x0][0x10] ;  /* 0x0000040000057ab9 */ /* 0x000fe20000000800 */
[----:B------:R-:W-:Y:S01]  /*4da0*/  UMOV UR7, 0xffffffff ;  /* 0xffffffff00077882 */ /* 0x000fe20000000000 */
[----:B------:R-:W-:Y:S01]  /*4db0*/  UMOV UR8, 0x1 ;  /* 0x0000000100087882 */ /* 0x000fe20000000000 */
[----:B------:R-:W-:Y:S01]  /*4dc0*/  UIMAD.WIDE.U32 UR4, UR4, UR5, URZ ;  /* 0x00000005040472a5 */ /* 0x000fe2000f8e003f */
[----:B------:R-:W-:Y:S01]  /*4dd0*/  IMAD.MOV.U32 R9, RZ, RZ, 0x1 ;  /* 0x00000001ff097424 */ /* 0x000fe200078e00ff */
[----:B------:R-:W-:Y:S01]  /*4de0*/  USHF.L.U32 UR7, UR7, UR6, URZ ;  /* 0x0000000607077299 */ /* 0x000fe2000800063f */
[----:B------:R-:W-:Y:S01]  /*4df0*/  LOP3.LUT R13, R19, 0x2, RZ, 0xfc, !PT ;  /* 0x00000002130d7812 */ /* 0x000fe200078efcff */
[----:B------:R-:W-:-:S02]  /*4e00*/  USHF.L.U32 UR18, UR8, UR6, URZ ;  /* 0x0000000608127299 */ /* 0x000fc4000800063f */
[----:B------:R-:W-:Y:S01]  /*4e10*/  ULOP3.LUT UR17, URZ, UR7, URZ, 0x33, !UPT ;  /* 0x000000073f117292 */ /* 0x000fe2000f8e333f */
[----:B------:R-:W-:Y:S01]  /*4e20*/  ULDC UR6, c[0x0][0x14] ;  /* 0x0000050000067ab9 */ /* 0x000fe20000000800 */
[----:B------:R-:W-:Y:S01]  /*4e30*/  ULDC.64 UR22, c[0x0][0x198] ;  /* 0x0000660000167ab9 */ /* 0x000fe20000000a00 */
[----:B------:R-:W-:Y:S02]  /*4e40*/  UIMAD.WIDE.U32 UR20, UR4, UR6, URZ ;  /* 0x00000006041472a5 */ /* 0x000fe4000f8e003f */
[----:B------:R-:W-:Y:S01]  /*4e50*/  UIMAD UR13, UR5, UR6, URZ ;  /* 0x00000006050d72a4 */ /* 0x000fe2000f8e023f */
[----:B0-----:R-:W-:-:S03]  /*4e60*/  VIADD R0, R0, 0x1f ;  /* 0x0000001f00007836 */ /* 0x001fc60000000000 */
[----:B------:R-:W-:Y:S02]  /*4e70*/  UIADD3 UR13, UR21, UR13, URZ ;  /* 0x0000000d150d7290 */ /* 0x000fe4000fffe03f */
[----:B------:R-:W-:-:S04]  /*4e80*/  SHF.R.S32.HI R3, RZ, 0x1f, R0 ;  /* 0x0000001fff037819 */ /* 0x000fc80000011400 */
[----:B------:R-:W-:Y:S01]  /*4e90*/  LEA.HI R8, R3, R0, RZ, 0x5 ;  /* 0x0000000003087211 */ /* 0x000fe200078f28ff */
[C---:B-1----:R-:W-:Y:S02]  /*4ea0*/  IMAD.SHL.U32 R10, R11.reuse, 0x20, RZ ;  /* 0x000000200b0a7824 */ /* 0x042fe400078e00ff */
[----:B------:R-:W-:Y:S01]  /*4eb0*/  IMAD.SHL.U32 R11, R11, 0x400, RZ ;  /* 0x000004000b0b7824 */ /* 0x000fe200078e00ff */
[----:B------:R-:W-:Y:S01]  /*4ec0*/  SHF.R.S32.HI R8, RZ, 0x5, R8 ;  /* 0x00000005ff087819 */ /* 0x000fe20000011408 */
[----:B------:R-:W-:Y:S01]  /*4ed0*/  IMAD.MOV.U32 R0, RZ, RZ, 0x1 ;  /* 0x00000001ff007424 */ /* 0x000fe200078e00ff */
[----:B------:R-:W-:Y:S01]  /*4ee0*/  LOP3.LUT R10, R10, 0x20, RZ, 0xc0, !PT ;  /* 0x000000200a0a7812 */ /* 0x000fe200078ec0ff */
[----:B------:R-:W-:Y:S01]  /*4ef0*/  IMAD.MOV.U32 R3, RZ, RZ, RZ ;  /* 0x000000ffff037224 */ /* 0x000fe200078e00ff */
[----:B------:R-:W-:Y:S01]  /*4f00*/  LOP3.LUT R11, R11, 0x400, RZ, 0xc0, !PT ;  /* 0x000004000b0b7812 */ /* 0x000fe200078ec0ff */
[----:B------:R-:W-:-:S07]  /*4f10*/  VIADD R12, R8, 0x1 ;  /* 0x00000001080c7836 */ /* 0x000fce0000000000 */
.L_x_113:
[----:B------:R-:W-:-:S03]  /*4f20*/  UMOV UR4, 0xffffffff ;  /* 0xffffffff00047882 */ /* 0x000fc60000000000 */
[----:B------:R-:W-:Y:S05]  /*4f30*/  BRA.DIV UR4, `(.L_x_103) ;  /* 0x0000000e04a87947 */ /* 0x000fea000b800000 */
[----:B------:R-:W-:-:S13]  /*4f40*/  ELECT P6, URZ, PT ;  /* 0x00000000003f782f */ /* 0x000fda00038c0000 */
.L_x_124:
[----:B------:R-:W0:Y:S01]  /*4f50*/  LDC R4, c[0x0][0x28c] ;  /* 0x0000a300ff047b82 */ /* 0x000e220000000800 */
[----:B------:R-:W-:Y:S01]  /*4f60*/  BSSY B1, `(.L_x_104) ;  /* 0x0000038000017945 */ /* 0x000fe20003800000 */
[----:B0-----:R-:W-:-:S13]  /*4f70*/  ISETP.LT.OR P6, PT, R4, 0x1, !P6 ;  /* 0x000000010400780c */ /* 0x001fda00077c1670 */
[----:B------:R-:W-:Y:S05]  /*4f80*/  @P6 BRA `(.L_x_105) ;  /* 0x0000000000d46947 */ /* 0x000fea0003800000 */
[----:B------:R-:W-:Y:S02]  /*4f90*/  IMAD R21, R21, 0x40, R10 ;  /* 0x0000004015157824 */ /* 0x000fe400078e020a */
[----:B------:R-:W-:Y:S02]  /*4fa0*/  IMAD.SHL.U32 R22, R20, 0x80, RZ ;  /* 0x0000008014167824 */ /* 0x000fe400078e00ff */
[----:B------:R-:W-:Y:S02]  /*4fb0*/  IMAD.MOV.U32 R24, RZ, RZ, RZ ;  /* 0x000000ffff187224 */ /* 0x000fe400078e00ff */
[----:B------:R-:W-:Y:S02]  /*4fc0*/  IMAD.MOV.U32 R4, RZ, RZ, R12 ;  /* 0x000000ffff047224 */ /* 0x000fe400078e000c */
[----:B------:R-:W-:Y:S02]  /*4fd0*/  IMAD.MOV.U32 R5, RZ, RZ, R0 ;  /* 0x000000ffff057224 */ /* 0x000fe400078e0000 */
[----:B------:R-:W-:-:S07]  /*4fe0*/  IMAD.MOV.U32 R14, RZ, RZ, R3 ;  /* 0x000000ffff0e7224 */ /* 0x000fce00078e0003 */
.L_x_108:
[----:B------:R-:W0:Y:S01]  /*4ff0*/  S2R R20, SR_CgaCtaId ;  /* 0x0000000000147919 */ /* 0x000e220000008800 */
[----:B------:R-:W-:Y:S02]  /*5000*/  MOV R7, 0x400 ;  /* 0x0000040000077802 */ /* 0x000fe40000000f00 */
[----:B------:R-:W-:-:S13]  /*5010*/  LOP3.LUT P1, RZ, R18, 0x7f, RZ, 0xc0, !PT ;  /* 0x0000007f12ff7812 */ /* 0x000fda000782c0ff */
[----:B------:R-:W1:Y:S01]  /*5020*/  @!P1 LDC R15, c[0x0][0x500] ;  /* 0x00014000ff0f9b82 */ /* 0x000e620000000800 */
[----:B0-----:R-:W-:Y:S02]  /*5030*/  LEA R23, R20, R7, 0x18 ;  /* 0x0000000714177211 */ /* 0x001fe400078ec0ff */
[----:B------:R-:W-:-:S03]  /*5040*/  SHF.L.U32 R7, R5, 0x1f, RZ ;  /* 0x0000001f05077819 */ /* 0x000fc600000006ff */
[----:B------:R-:W-:-:S04]  /*5050*/  IMAD R20, R14, 0x8, R23 ;  /* 0x000000080e147824 */ /* 0x000fc800078e0217 */
[----:B------:R-:W0:Y:S02]  /*5060*/  SYNCS.PHASECHK.TRANS64.TRYWAIT P0, [R20+URZ+0x20], R7 ;  /* 0x00002007140075a7 */ /* 0x000e24000800017f */
[----:B01----:R-:W-:Y:S05]  /*5070*/  @!P0 BRA `(.L_x_106) ;  /* 0x0000000c00788947 */ /* 0x003fea0003800000 */
.L_x_125:
[----:B0-----:R-:W-:Y:S01]  /*5080*/  PRMT R7, R13, 0x9910, RZ ;  /* 0x000099100d077816 */ /* 0x001fe200000000ff */
[----:B------:R0:W-:Y:S03]  /*5090*/  @!P1 SYNCS.ARRIVE.TRANS64 RZ, [R20+URZ], R15 ;  /* 0x0000000f14ff99a7 */ /* 0x0001e6000800003f */
[----:B------:R-:W-:-:S13]  /*50a0*/  ISETP.NE.AND P0, PT, R7, 0x2, PT ;  /* 0x000000020700780c */ /* 0x000fda0003f05270 */
[----:B0-----:R-:W-:Y:S05]  /*50b0*/  @P0 BRA `(.L_x_107) ;  /* 0x0000000000040947 */ /* 0x001fea0003800000 */
[----:B------:R-:W-:Y:S01]  /*50c0*/  BPT.TRAP 0x1 ;  /* 0x000000040000795c */ /* 0x000fe20000300000 */
.L_x_107:
[----:B------:R-:W-:Y:S01]  /*50d0*/  IMAD R7, R14, 0x800, R11 ;  /* 0x000008000e077824 */ /* 0x000fe200078e020b */
[----:B------:R-:W-:Y:S01]  /*50e0*/  R2UR UR9, R20 ;  /* 0x00000000140972ca */ /* 0x000fe200000e0000 */
[--C-:B------:R-:W-:Y:S01]  /*50f0*/  IMAD R15, R14, 0x2000, R23.reuse ;  /* 0x000020000e0f7824 */ /* 0x100fe200078e0217 */
[----:B------:R-:W-:Y:S01]  /*5100*/  UIADD3 UR4, UP0, UR22, 0xf0, URZ ;  /* 0x000000f016047890 */ /* 0x000fe2000ff1e03f */
[----:B------:R-:W-:Y:S01]  /*5110*/  IMAD R7, R7, 0x2, R23 ;  /* 0x0000000207077824 */ /* 0x000fe200078e0217 */
[----:B------:R-:W-:Y:S01]  /*5120*/  R2UR UR11, R22 ;  /* 0x00000000160b72ca */ /* 0x000fe200000e0000 */
[----:B------:R-:W-:Y:S01]  /*5130*/  VIADD R4, R4, 0xffffffff ;  /* 0xffffffff04047836 */ /* 0x000fe20000000000 */
[----:B------:R-:W-:Y:S01]  /*5140*/  R2UR UR5, R15 ;  /* 0x000000000f0572ca */ /* 0x000fe200000e0000 */
[----:B------:R-:W-:Y:S01]  /*5150*/  UIADD3 UR24, UP1, UR22, 0x1f0, URZ ;  /* 0x000001f016187890 */ /* 0x000fe2000ff3e03f */
[----:B------:R-:W-:Y:S01]  /*5160*/  R2UR UR8, R7 ;  /* 0x00000000070872ca */ /* 0x000fe200000e0000 */
[----:B------:R-:W-:Y:S01]  /*5170*/  VIADD R14, R14, 0x1 ;  /* 0x000000010e0e7836 */ /* 0x000fe20000000000 */
[----:B------:R-:W-:Y:S01]  /*5180*/  R2UR UR10, R24 ;  /* 0x00000000180a72ca */ /* 0x000fe200000e0000 */
[----:B------:R-:W-:Y:S01]  /*5190*/  UIADD3.X UR25, URZ, UR23, URZ, UP1, !UPT ;  /* 0x000000173f197290 */ /* 0x000fe20008ffe43f */
[----:B------:R-:W-:Y:S01]  /*51a0*/  R2UR UR12, R6 ;  /* 0x00000000060c72ca */ /* 0x000fe200000e0000 */
[----:B------:R-:W-:Y:S01]  /*51b0*/  UMOV UR6, 0x0 ;  /* 0x0000000000067882 */ /* 0x000fe20000000000 */
[----:B------:R-:W-:Y:S01]  /*51c0*/  R2UR UR19, R21 ;  /* 0x00000000151372ca */ /* 0x000fe200000e0000 */
[----:B------:R-:W-:Y:S01]  /*51d0*/  UMOV UR7, 0x10000000 ;  /* 0x1000000000077882 */ /* 0x000fe20000000000 */
[----:B------:R-:W-:Y:S01]  /*51e0*/  ISETP.GT.AND P1, PT, R4, 0x1, PT ;  /* 0x000000010400780c */ /* 0x000fe20003f24270 */
[----:B------:R-:W-:Y:S01]  /*51f0*/  UMOV UR26, 0x30000 ;  /* 0x00030000001a7882 */ /* 0x000fe20000000000 */
[----:B------:R-:W-:Y:S01]  /*5200*/  ISETP.NE.AND P0, PT, R14, 0x4, PT ;  /* 0x000000040e00780c */ /* 0x000fe20003f05270 */
[----:B------:R-:W-:Y:S01]  /*5210*/  UIADD3 UR14, UR5, 0x100, URZ ;  /* 0x00000100050e7890 */ /* 0x000fe2000fffe03f */
[----:B------:R-:W-:Y:S01]  /*5220*/  VIADD R24, R24, 0x20 ;  /* 0x0000002018187836 */ /* 0x000fe20000000000 */
[----:B------:R-:W-:Y:S01]  /*5230*/  UIADD3.X UR5, URZ, UR23, URZ, UP0, !UPT ;  /* 0x000000173f057290 */ /* 0x000fe200087fe43f */
[----:B------:R-:W-:Y:S01]  /*5240*/  SEL R20, RZ, 0x1, P0 ;  /* 0x00000001ff147807 */ /* 0x000fe20000000000 */
[----:B------:R-:W-:Y:S01]  /*5250*/  UIADD3 UR15, UR8, 0x8100, URZ ;  /* 0x00008100080f7890 */ /* 0x000fe2000fffe03f */
[----:B------:R-:W-:-:S02]  /*5260*/  SEL R14, R14, RZ, P0 ;  /* 0x000000ff0e0e7207 */ /* 0x000fc40000000000 */
[----:B------:R-:W-:Y:S01]  /*5270*/  UMOV UR8, UR14 ;  /* 0x0000000e00087c82 */ /* 0x000fe20008000000 */
[----:B------:R-:W-:-:S03]  /*5280*/  LOP3.LUT R5, R5, R20, RZ, 0x3c, !PT ;  /* 0x0000001405057212 */ /* 0x000fc600078e3cff */
[----:B------:R0:W-:Y:S02]  /*5290*/  UTMALDG.3D [UR8], [UR4], desc[UR6] ;  /* 0x00000608040075b4 */ /* 0x0001e40008011000 */
[----:B0-----:R-:W-:Y:S01]  /*52a0*/  UMOV UR8, UR15 ;  /* 0x0000000f00087c82 */ /* 0x001fe20008000000 */
[----:B------:R-:W-:Y:S02]  /*52b0*/  UMOV UR11, UR19 ;  /* 0x00000013000b7c82 */ /* 0x000fe40008000000 */
[----:B------:R0:W-:Y:S02]  /*52c0*/  UTMALDG.3D.MULTICAST [UR8], [UR24], UR26, desc[UR6] ;  /* 0x00000608180073b4 */ /* 0x0001e4000801181a */
[----:B0-----:R-:W-:Y:S05]  /*52d0*/  @P1 BRA `(.L_x_108) ;  /* 0xfffffffc00441947 */ /* 0x001fea000383ffff */
.L_x_105:
[----:B------:R-:W-:Y:S05]  /*52e0*/  BSYNC B1 ;  /* 0x0000000000017941 */ /* 0x000fea0003800000 */
.L_x_104:
[----:B------:R-:W-:Y:S01]  /*52f0*/  LOP3.LUT P1, RZ, R9, 0xff, RZ, 0xc0, !PT ;  /* 0x000000ff09ff7812 */ /* 0x000fe2000782c0ff */
[----:B------:R-:W-:Y:S01]  /*5300*/  IMAD.IADD R3, R8, 0x1, R3 ;  /* 0x0000000108037824 */ /* 0x000fe200078e0203 */
[----:B------:R-:W-:Y:S01]  /*5310*/  IADD3 R16, P2, R16, UR20, RZ ;  /* 0x0000001410107c10 */ /* 0x000fe2000ff5e0ff */
[----:B------:R-:W-:Y:S01]  /*5320*/  ULDC.64 UR4, c[0x0][0x650] ;  /* 0x0001940000047ab9 */ /* 0x000fe20000000a00 */
[----:B------:R-:W-:Y:S01]  /*5330*/  BSSY B1, `(.L_x_109) ;  /* 0x000006d000017945 */ /* 0x000fe20003800000 */
[----:B------:R-:W-:Y:S01]  /*5340*/  IMAD.MOV.U32 R20, RZ, RZ, -0x1 ;  /* 0xffffffffff147424 */ /* 0x000fe200078e00ff */
[----:B------:R-:W-:Y:S01]  /*5350*/  ISETP.GT.U32.AND P0, PT, R3, 0x3, PT ;  /* 0x000000030300780c */ /* 0x000fe20003f04070 */
[----:B------:R-:W-:Y:S01]  /*5360*/  IMAD.MOV.U32 R21, RZ, RZ, -0x1 ;  /* 0xffffffffff157424 */ /* 0x000fe200078e00ff */
[----:B------:R-:W-:Y:S02]  /*5370*/  SHF.R.U32.HI R4, RZ, 0x2, R3 ;  /* 0x00000002ff047819 */ /* 0x000fe40000011603 */
[----:B------:R-:W-:-:S02]  /*5380*/  ISETP.LT.U32.AND P0, PT, R8, 0x4, P0 ;  /* 0x000000040800780c */ /* 0x000fc40000701070 */
[----:B------:R-:W-:Y:S01]  /*5390*/  IADD3.X R17, R17, UR13, RZ, P2, !PT ;  /* 0x0000000d11117c10 */ /* 0x000fe200097fe4ff */
[----:B------:R-:W0:Y:S01]  /*53a0*/  @P1 S2R R6, SR_CgaCtaId ;  /* 0x0000000000061919 */ /* 0x000e220000008800 */
[----:B------:R-:W-:Y:S02]  /*53b0*/  @P1 MOV R5, 0x400 ;  /* 0x0000040000051802 */ /* 0x000fe40000000f00 */
[----:B------:R-:W-:Y:S02]  /*53c0*/  ISETP.GE.U32.AND P2, PT, R16, UR4, PT ;  /* 0x0000000410007c0c */ /* 0x000fe4000bf46070 */
[----:B------:R-:W-:Y:S02]  /*53d0*/  LOP3.LUT R4, R4, 0x1, RZ, 0xc0, !PT ;  /* 0x0000000104047812 */ /* 0x000fe400078ec0ff */
[----:B------:R-:W-:Y:S02]  /*53e0*/  LOP3.LUT R3, R3, 0x3, RZ, 0xc0, !PT ;  /* 0x0000000303037812 */ /* 0x000fe400078ec0ff */
[----:B------:R-:W-:-:S02]  /*53f0*/  PRMT R9, RZ, 0x7610, R9 ;  /* 0x00007610ff097816 */ /* 0x000fc40000000009 */
[----:B0-----:R-:W-:Y:S01]  /*5400*/  @P1 LEA R5, R6, R5, 0x18 ;  /* 0x0000000506051211 */ /* 0x001fe200078ec0ff */
[----:B------:R-:W-:-:S03]  /*5410*/  IMAD.MOV.U32 R6, RZ, RZ, -0x1 ;  /* 0xffffffffff067424 */ /* 0x000fc600078e00ff */
[----:B------:R0:W-:Y:S01]  /*5420*/  @P1 SYNCS.ARRIVE.TRANS64.A1T0 RZ, [R5+URZ+0x58], RZ ;  /* 0x000058ff05ff19a7 */ /* 0x0001e2000810003f */
[----:B------:R-:W-:-:S04]  /*5430*/  ISETP.NE.U32.AND P1, PT, R4, 0x1, PT ;  /* 0x000000010400780c */ /* 0x000fc80003f25070 */
[----:B------:R-:W-:Y:S02]  /*5440*/  ISETP.GT.U32.AND P1, PT, R8, 0x3, !P1 ;  /* 0x000000030800780c */ /* 0x000fe40004f24070 */
[----:B0-----:R-:W-:Y:S02]  /*5450*/  SEL R5, RZ, 0x1, !P0 ;  /* 0x00000001ff057807 */ /* 0x001fe40004000000 */
[----:B------:R-:W-:Y:S02]  /*5460*/  ISETP.GE.U32.AND.EX P0, PT, R17, UR5, PT, P2 ;  /* 0x0000000511007c0c */ /* 0x000fe4000bf06120 */
[----:B------:R-:W-:-:S04]  /*5470*/  SEL R4, RZ, 0x1, !P1 ;  /* 0x00000001ff047807 */ /* 0x000fc80004800000 */
[----:B------:R-:W-:Y:S02]  /*5480*/  LOP3.LUT R0, R4, R0, R5, 0x96, !PT ;  /* 0x0000000004007212 */ /* 0x000fe400078e9605 */
[----:B------:R-:W-:-:S05]  /*5490*/  PRMT R4, RZ, 0x7610, R4 ;  /* 0x00007610ff047816 */ /* 0x000fca0000000004 */
[----:B------:R-:W-:Y:S05]  /*54a0*/  @P0 BRA `(.L_x_110) ;  /* 0x0000000400540947 */ /* 0x000fea0003800000 */
[----:B------:R-:W0:Y:S01]  /*54b0*/  S2R R15, SR_CTAID.X ;  /* 0x00000000000f7919 */ /* 0x000e220000002500 */
[----:B------:R-:W-:Y:S01]  /*54c0*/  ULDC.64 UR4, c[0x0][0x628] ;  /* 0x00018a0000047ab9 */ /* 0x000fe20000000a00 */
[----:B------:R-:W-:Y:S01]  /*54d0*/  ULDC UR7, c[0x0][0x630] ;  /* 0x00018c0000077ab9 */ /* 0x000fe20000000800 */
[----:B------:R-:W-:Y:S01]  /*54e0*/  ISETP.NE.U32.AND P0, PT, RZ, UR4, PT ;  /* 0x00000004ff007c0c */ /* 0x000fe2000bf05070 */
[----:B------:R-:W1:Y:S01]  /*54f0*/  S2R R20, SR_CTAID.Y ;  /* 0x0000000000147919 */ /* 0x000e620000002600 */
[----:B------:R-:W-:Y:S01]  /*5500*/  ULDC UR8, c[0x0][0x150] ;  /* 0x0000540000087ab9 */ /* 0x000fe20000000800 */
[----:B------:R-:W-:Y:S01]  /*5510*/  IMAD.MOV.U32 R4, RZ, RZ, R16 ;  /* 0x000000ffff047224 */ /* 0x000fe200078e0010 */
[----:B------:R-:W-:Y:S01]  /*5520*/  ISETP.NE.AND.EX P0, PT, RZ, UR5, PT, P0 ;  /* 0x00000005ff007c0c */ /* 0x000fe2000bf05300 */
[----:B------:R-:W-:Y:S01]  /*5530*/  IMAD.MOV.U32 R5, RZ, RZ, R17 ;  /* 0x000000ffff057224 */ /* 0x000fe200078e0011 */
[----:B0-----:R-:W-:-:S11]  /*5540*/  I2FP.F32.U32 R22, R15 ;  /* 0x0000000f00167245 */ /* 0x001fd60000201000 */
[----:B------:R-:W-:Y:S05]  /*5550*/  @!P0 BRA `(.L_x_111) ;  /* 0x0000000000288947 */ /* 0x000fea0003800000 */
[----:B------:R-:W-:Y:S02]  /*5560*/  ULDC UR6, c[0x0][0x634] ;  /* 0x00018d0000067ab9 */ /* 0x000fe40000000800 */
[----:B------:R-:W-:-:S05]  /*5570*/  IADD3 R5, P0, R16, UR6, RZ ;  /* 0x0000000610057c10 */ /* 0x000fca000ff1e0ff */
[----:B------:R-:W-:-:S04]  /*5580*/  IMAD.X R21, RZ, RZ, R17, P0 ;  /* 0x000000ffff157224 */ /* 0x000fc800000e0611 */
[----:B------:R-:W-:-:S04]  /*5590*/  IMAD.WIDE.U32 R6, R21, UR4, RZ ;  /* 0x0000000415067c25 */ /* 0x000fc8000f8e00ff */
[----:B------:R-:W-:-:S04]  /*55a0*/  IMAD.WIDE.U32 R6, P0, R5, UR5, R6 ;  /* 0x0000000505067c25 */ /* 0x000fc8000f800006 */
[----:B------:R-:W-:-:S04]  /*55b0*/  IMAD.WIDE.U32 R4, R5, UR4, RZ ;  /* 0x0000000405047c25 */ /* 0x000fc8000f8e00ff */
[----:B------:R-:W-:Y:S01]  /*55c0*/  IMAD.MOV.U32 R4, RZ, RZ, R7 ;  /* 0x000000ffff047224 */ /* 0x000fe200078e0007 */
[----:B------:R-:W-:Y:S01]  /*55d0*/  IADD3 RZ, P1, R5, R6, RZ ;  /* 0x0000000605ff7210 */ /* 0x000fe20007f3e0ff */
[----:B------:R-:W-:-:S04]  /*55e0*/  IMAD.X R5, RZ, RZ, RZ, P0 ;  /* 0x000000ffff057224 */ /* 0x000fc800000e06ff */
[----:B------:R-:W-:-:S08]  /*55f0*/  IMAD.WIDE.U32.X R4, R21, UR5, R4, P1 ;  /* 0x0000000515047c25 */ /* 0x000fd000088e0404 */
.L_x_111:
[--C-:B------:R-:W-:Y:S01]  /*5600*/  SHF.R.U64 R14, R4, UR7, R5.reuse ;  /* 0x00000007040e7c19 */ /* 0x100fe20008001205 */
[----:B------:R-:W-:Y:S01]  /*5610*/  FMUL R22, R22, UR8 ;  /* 0x0000000816167c20 */ /* 0x000fe20008400000 */
[----:B------:R-:W-:Y:S01]  /*5620*/  SHF.R.U32.HI R4, RZ, UR7, R5 ;  /* 0x00000007ff047c19 */ /* 0x000fe20008011605 */
[----:B------:R-:W0:Y:S01]  /*5630*/  LDC R6, c[0x0][0x144] ;  /* 0x00005100ff067b82 */ /* 0x000e220000000800 */
[----:B------:R-:W-:Y:S01]  /*5640*/  IADD3 R5, P0, RZ, -R14, RZ ;  /* 0x8000000eff057210 */ /* 0x000fe20007f1e0ff */
[----:B------:R-:W-:Y:S01]  /*5650*/  ULDC UR6, c[0x0][0x154] ;  /* 0x0000550000067ab9 */ /* 0x000fe20000000800 */
[----:B-1----:R-:W-:Y:S01]  /*5660*/  I2FP.F32.U32 R7, R20 ;  /* 0x0000001400077245 */ /* 0x002fe20000201000 */
[----:B------:R-:W1:Y:S01]  /*5670*/  F2I.U32.TRUNC.NTZ R22, R22 ;  /* 0x0000001600167305 */ /* 0x000e62000020f000 */
[----:B------:R-:W-:Y:S01]  /*5680*/  ULDC.64 UR4, c[0x0][0x620] ;  /* 0x0001880000047ab9 */ /* 0x000fe20000000a00 */
[----:B------:R-:W-:Y:S01]  /*5690*/  IMAD.X R4, RZ, RZ, ~R4, P0 ;  /* 0x000000ffff047224 */ /* 0x000fe200000e0e04 */
[----:B------:R-:W-:Y:S01]  /*56a0*/  ISETP.NE.AND P2, PT, R2, 0x1, PT ;  /* 0x000000010200780c */ /* 0x000fe20003f45270 */
[----:B------:R-:W-:Y:S01]  /*56b0*/  FMUL R23, R7, UR6 ;  /* 0x0000000607177c20 */ /* 0x000fe20008400000 */
[----:B------:R-:W2:Y:S01]  /*56c0*/  LDC R25, c[0x0][0x148] ;  /* 0x00005200ff197b82 */ /* 0x000ea20000000800 */
[----:B------:R-:W-:Y:S01]  /*56d0*/  IMAD R4, R4, UR4, RZ ;  /* 0x0000000404047c24 */ /* 0x000fe2000f8e02ff */
[----:B------:R-:W-:-:S02]  /*56e0*/  ULDC.64 UR6, c[0x0][0x640] ;  /* 0x0001900000067ab9 */ /* 0x000fc40000000a00 */
[----:B------:R-:W-:Y:S01]  /*56f0*/  ISETP.NE.U32.AND P0, PT, RZ, UR6, PT ;  /* 0x00000006ff007c0c */ /* 0x000fe2000bf05070 */
[----:B------:R-:W3:Y:S01]  /*5700*/  F2I.U32.TRUNC.NTZ R23, R23 ;  /* 0x0000001700177305 */ /* 0x000ee2000020f000 */
[C---:B------:R-:W-:Y:S02]  /*5710*/  IMAD R7, R5.reuse, UR5, R4 ;  /* 0x0000000505077c24 */ /* 0x040fe4000f8e0204 */
[----:B------:R-:W-:Y:S01]  /*5720*/  IMAD.WIDE.U32 R4, R5, UR4, R16 ;  /* 0x0000000405047c25 */ /* 0x000fe2000f8e0010 */
[----:B------:R-:W-:Y:S01]  /*5730*/  ULDC UR4, c[0x0][0x618] ;  /* 0x0001860000047ab9 */ /* 0x000fe20000000800 */
[----:B------:R-:W-:Y:S02]  /*5740*/  ISETP.NE.AND.EX P0, PT, RZ, UR7, PT, P0 ;  /* 0x00000007ff007c0c */ /* 0x000fe4000bf05300 */
[----:B------:R-:W-:Y:S02]  /*5750*/  IMAD.IADD R5, R5, 0x1, R7 ;  /* 0x0000000105057824 */ /* 0x000fe400078e0207 */
[----:B-1----:R-:W-:-:S03]  /*5760*/  IMAD.MOV R22, RZ, RZ, -R22 ;  /* 0x000000ffff167224 */ /* 0x002fc600078e0a16 */
[----:B------:R-:W-:Y:S01]  /*5770*/  SHF.R.U64 R21, R4, UR4, R5 ;  /* 0x0000000404157c19 */ /* 0x000fe20008001205 */
[----:B0-----:R-:W-:Y:S01]  /*5780*/  IMAD R15, R6, R22, R15 ;  /* 0x00000016060f7224 */ /* 0x001fe200078e020f */
[----:B------:R-:W-:Y:S01]  /*5790*/  SHF.R.U32.HI R4, RZ, UR4, R5 ;  /* 0x00000004ff047c19 */ /* 0x000fe20008011605 */
[----:B------:R-:W-:Y:S01]  /*57a0*/  ULDC UR4, c[0x0][0x608] ;  /* 0x0001820000047ab9 */ /* 0x000fe20000000800 */
[----:B---3--:R-:W-:Y:S02]  /*57b0*/  IMAD.MOV R6, RZ, RZ, -R23 ;  /* 0x000000ffff067224 */ /* 0x008fe400078e0a17 */
[--C-:B------:R-:W-:Y:S02]  /*57c0*/  SHF.R.U64 R22, R21, UR4, R4.reuse ;  /* 0x0000000415167c19 */ /* 0x100fe40008001204 */
[----:B------:R-:W-:Y:S01]  /*57d0*/  SHF.R.U32.HI R5, RZ, UR4, R4 ;  /* 0x00000004ff057c19 */ /* 0x000fe20008011604 */
[----:B------:R-:W-:Y:S01]  /*57e0*/  ULDC UR4, c[0x0][0x658] ;  /* 0x0001960000047ab9 */ /* 0x000fe20000000800 */
[----:B--2---:R-:W-:-:S02]  /*57f0*/  @P2 IMAD R15, R25, R6, R20 ;  /* 0x00000006190f2224 */ /* 0x004fc400078e0214 */
[--C-:B------:R-:W-:Y:S02]  /*5800*/  SHF.R.U64 R20, R22, UR4, R5.reuse ;  /* 0x0000000416147c19 */ /* 0x100fe40008001205 */
[----:B------:R-:W-:-:S03]  /*5810*/  SHF.R.U32.HI R23, RZ, UR4, R5 ;  /* 0x00000004ff177c19 */ /* 0x000fc60008011605 */
[----:B------:R-:W-:Y:S02]  /*5820*/  IMAD.MOV.U32 R6, RZ, RZ, R20 ;  /* 0x000000ffff067224 */ /* 0x000fe400078e0014 */
[----:B------:R-:W-:Y:S01]  /*5830*/  IMAD.MOV.U32 R5, RZ, RZ, R23 ;  /* 0x000000ffff057224 */ /* 0x000fe200078e0017 */
[----:B------:R-:W-:Y:S06]  /*5840*/  @!P0 BRA `(.L_x_112) ;  /* 0x00000000002c8947 */ /* 0x000fec0003800000 */
        /* <DEDUP_REMOVED lines=9> */
[----:B------:R-:W-:-:S04]  /*58e0*/  IMAD.WIDE.U32.X R4, R23, UR7, R4, P1 ;  /* 0x0000000717047c25 */ /* 0x000fc800088e0404 */
[----:B------:R-:W-:-:S07]  /*58f0*/  IMAD.MOV.U32 R6, RZ, RZ, R4 ;  /* 0x000000ffff067224 */ /* 0x000fce00078e0004 */
.L_x_112:
[----:B------:R-:W-:Y:S01]  /*5900*/  ULDC UR4, c[0x0][0x648] ;  /* 0x0001920000047ab9 */ /* 0x000fe20000000800 */
[----:B------:R-:W-:Y:S01]  /*5910*/  LOP3.LUT R4, R22, UR17, RZ, 0xc0, !PT ;  /* 0x0000001116047c12 */ /* 0x000fe2000f8ec0ff */
[----:B------:R-:W-:Y:S01]  /*5920*/  ULDC UR5, c[0x0][0x610] ;  /* 0x0001840000057ab9 */ /* 0x000fe20000000800 */
[----:B------:R-:W-:Y:S01]  /*5930*/  SHF.R.U64 R5, R6, UR4, R5 ;  /* 0x0000000406057c19 */ /* 0x000fe20008001205 */
[----:B------:R-:W-:Y:S01]  /*5940*/  ULDC UR4, c[0x0][0x638] ;  /* 0x00018e0000047ab9 */ /* 0x000fe20000000800 */
[----:B------:R-:W-:Y:S01]  /*5950*/  LOP3.LUT R21, R21, UR16, RZ, 0xc0, !PT ;  /* 0x0000001015157c12 */ /* 0x000fe2000f8ec0ff */
[----:B------:R-:W-:Y:S02]  /*5960*/  IMAD.MOV.U32 R6, RZ, RZ, R14 ;  /* 0x000000ffff067224 */ /* 0x000fe400078e000e */
[----:B------:R-:W-:Y:S02]  /*5970*/  IMAD.MOV R7, RZ, RZ, -R5 ;  /* 0x000000ffff077224 */ /* 0x000fe400078e0a05 */
[----:B------:R-:W-:-:S02]  /*5980*/  IMAD R4, R5, UR18, R4 ;  /* 0x0000001205047c24 */ /* 0x000fc4000f8e0204 */
[----:B------:R-:W-:Y:S01]  /*5990*/  IMAD R20, R7, UR4, R20 ;  /* 0x0000000407147c24 */ /* 0x000fe2000f8e0214 */
[----:B------:R-:W-:Y:S01]  /*59a0*/  ULDC UR4, c[0x0][0x600] ;  /* 0x0001800000047ab9 */ /* 0x000fe20000000800 */
[----:B------:R-:W-:Y:S02]  /*59b0*/  IMAD R15, R4, UR5, R15 ;  /* 0x00000005040f7c24 */ /* 0x000fe4000f8e020f */
[----:B------:R-:W-:Y:S02]  /*59c0*/  IMAD R20, R20, UR4, R21 ;  /* 0x0000000414147c24 */ /* 0x000fe4000f8e0215 */
[----:B------:R-:W-:-:S03]  /*59d0*/  IMAD.MOV.U32 R4, RZ, RZ, 0x1 ;  /* 0x00000001ff047424 */ /* 0x000fc600078e00ff */
[----:B------:R-:W-:Y:S02]  /*59e0*/  SEL R21, R20, R15, !P2 ;  /* 0x0000000f14157207 */ /* 0x000fe40005000000 */
[----:B------:R-:W-:-:S07]  /*59f0*/  SEL R20, R15, R20, !P2 ;  /* 0x000000140f147207 */ /* 0x000fce0005000000 */
.L_x_110:
[----:B------:R-:W-:Y:S05]  /*5a00*/  BSYNC B1 ;  /* 0x0000000000017941 */ /* 0x000fea0003800000 */
.L_x_109:
[----:B------:R-:W-:-:S13]  /*5a10*/  LOP3.LUT P0, RZ, R4, 0xff, RZ, 0xc0, !PT ;  /* 0x000000ff04ff7812 */ /* 0x000fda000780c0ff */
[----:B------:R-:W-:Y:S05]  /*5a20*/  @P0 BRA `(.L_x_113) ;  /* 0xfffffff4003c0947 */ /* 0x000fea000383ffff */
[----:B------:R-:W-:Y:S05]  /*5a30*/  BSYNC B0 ;  /* 0x0000000000007941 */ /* 0x000fea0003800000 */
.L_x_102:
[----:B------:R-:W-:-:S03]  /*5a40*/  UMOV UR4, 0xffffffff ;  /* 0xffffffff00047882 */ /* 0x000fc60000000000 */
[----:B------:R-:W-:Y:S05]  /*5a50*/  BRA.DIV UR4, `(.L_x_114) ;  /* 0x0000000604147947 */ /* 0x000fea000b800000 */
[----:B------:R-:W-:-:S13]  /*5a60*/  ELECT P6, URZ, PT ;  /* 0x00000000003f782f */ /* 0x000fda00038c0000 */
.L_x_128:
[----:B------:R-:W-:Y:S04]  /*5a70*/  BSSY B0, `(.L_x_115) ;  /* 0x000002b000007945 */ /* 0x000fe80003800000 */
[----:B------:R-:W-:Y:S05]  /*5a80*/  @!P6 BRA `(.L_x_116) ;  /* 0x0000000000a4e947 */ /* 0x000fea0003800000 */
[----:B------:R-:W-:-:S04]  /*5a90*/  LOP3.LUT R19, R19, 0x2, RZ, 0xfc, !PT ;  /* 0x0000000213137812 */ /* 0x000fc800078efcff */
[----:B------:R-:W-:-:S13]  /*5aa0*/  ISETP.NE.AND P0, PT, R19, 0x3, PT ;  /* 0x000000031300780c */ /* 0x000fda0003f05270 */
[----:B------:R-:W-:Y:S05]  /*5ab0*/  @!P0 BRA `(.L_x_117) ;  /* 0x0000000000048947 */ /* 0x000fea0003800000 */
[----:B------:R-:W-:Y:S01]  /*5ac0*/  BPT.TRAP 0x1 ;  /* 0x000000040000795c */ /* 0x000fe20000300000 */
.L_x_117:
[----:B------:R-:W0:Y:S01]  /*5ad0*/  S2R R5, SR_CgaCtaId ;  /* 0x0000000000057919 */ /* 0x000e220000008800 */
[----:B------:R-:W-:Y:S02]  /*5ae0*/  MOV R2, 0x400 ;  /* 0x0000040000027802 */ /* 0x000fe40000000f00 */
[----:B------:R-:W-:Y:S02]  /*5af0*/  SHF.L.U32 R4, R0, 0x1f, RZ ;  /* 0x0000001f00047819 */ /* 0x000fe400000006ff */
[----:B0-----:R-:W-:-:S05]  /*5b00*/  LEA R2, R5, R2, 0x18 ;  /* 0x0000000205027211 */ /* 0x001fca00078ec0ff */
[----:B------:R-:W-:-:S04]  /*5b10*/  VIADD R2, R2, 0x20 ;  /* 0x0000002002027836 */ /* 0x000fc80000000000 */
[C---:B------:R-:W-:Y:S02]  /*5b20*/  IMAD R7, R3.reuse, 0x8, R2 ;  /* 0x0000000803077824 */ /* 0x040fe400078e0202 */
[----:B------:R-:W-:Y:S02]  /*5b30*/  VIADD R3, R3, 0x1 ;  /* 0x0000000103037836 */ /* 0x000fe40000000000 */
[----:B------:R-:W0:Y:S03]  /*5b40*/  SYNCS.PHASECHK.TRANS64.TRYWAIT P0, [R7+URZ], R4 ;  /* 0x00000004070075a7 */ /* 0x000e26000800017f */
[----:B------:R-:W-:-:S04]  /*5b50*/  ISETP.NE.AND P1, PT, R3, 0x4, PT ;  /* 0x000000040300780c */ /* 0x000fc80003f25270 */
[----:B------:R-:W-:Y:S02]  /*5b60*/  SEL R5, RZ, 0x1, P1 ;  /* 0x00000001ff057807 */ /* 0x000fe40000800000 */
[----:B------:R-:W-:Y:S02]  /*5b70*/  SEL R3, R3, RZ, P1 ;  /* 0x000000ff03037207 */ /* 0x000fe40000800000 */
[----:B------:R-:W-:-:S03]  /*5b80*/  LOP3.LUT R6, R0, R5, RZ, 0x3c, !PT ;  /* 0x0000000500067212 */ /* 0x000fc600078e3cff */
[----:B------:R-:W-:Y:S01]  /*5b90*/  IMAD R8, R3, 0x8, R2 ;  /* 0x0000000803087824 */ /* 0x000fe200078e0202 */
[----:B------:R-:W-:Y:S01]  /*5ba0*/  SHF.L.U32 R5, R6, 0x1f, RZ ;  /* 0x0000001f06057819 */ /* 0x000fe200000006ff */
[----:B0-----:R-:W-:Y:S06]  /*5bb0*/  @!P0 BRA `(.L_x_118) ;  /* 0x0000000000dc8947 */ /* 0x001fec0003800000 */
.L_x_129:
[----:B------:R-:W1:Y:S01]  /*5bc0*/  SYNCS.PHASECHK.TRANS64.TRYWAIT P0, [R8+URZ], R5 ;  /* 0x00000005080075a7 */ /* 0x000e62000800017f */
[----:B------:R-:W-:-:S05]  /*5bd0*/  VIADD R0, R3, 0x1 ;  /* 0x0000000103007836 */ /* 0x000fca0000000000 */
[----:B------:R-:W-:-:S04]  /*5be0*/  ISETP.NE.AND P1, PT, R0, 0x4, PT ;  /* 0x000000040000780c */ /* 0x000fc80003f25270 */
[----:B------:R-:W-:Y:S02]  /*5bf0*/  SEL R3, RZ, 0x1, P1 ;  /* 0x00000001ff037807 */ /* 0x000fe40000800000 */
[----:B0-----:R-:W-:Y:S02]  /*5c00*/  SEL R7, R0, RZ, P1 ;  /* 0x000000ff00077207 */ /* 0x001fe40000800000 */
[----:B------:R-:W-:-:S03]  /*5c10*/  LOP3.LUT R9, R6, R3, RZ, 0x3c, !PT ;  /* 0x0000000306097212 */ /* 0x000fc600078e3cff */
[----:B------:R-:W-:Y:S01]  /*5c20*/  IMAD R11, R7, 0x8, R2 ;  /* 0x00000008070b7824 */ /* 0x000fe200078e0202 */
[----:B------:R-:W-:Y:S01]  /*5c30*/  SHF.L.U32 R6, R9, 0x1f, RZ ;  /* 0x0000001f09067819 */ /* 0x000fe200000006ff */
[----:B-1----:R-:W-:Y:S06]  /*5c40*/  @!P0 BRA `(.L_x_119) ;  /* 0x0000000000cc8947 */ /* 0x002fec0003800000 */
.L_x_130:
[----:B------:R-:W1:Y:S01]  /*5c50*/  SYNCS.PHASECHK.TRANS64.TRYWAIT P0, [R11+URZ], R6 ;  /* 0x000000060b0075a7 */ /* 0x000e62000800017f */
[----:B------:R-:W-:-:S05]  /*5c60*/  VIADD R0, R7, 0x1 ;  /* 0x0000000107007836 */ /* 0x000fca0000000000 */
[----:B------:R-:W-:-:S04]  /*5c70*/  ISETP.NE.AND P1, PT, R0, 0x4, PT ;  /* 0x000000040000780c */ /* 0x000fc80003f25270 */
[----:B------:R-:W-:Y:S02]  /*5c80*/  SEL R4, RZ, 0x1, P1 ;  /* 0x00000001ff047807 */ /* 0x000fe40000800000 */
[----:B------:R-:W-:Y:S02]  /*5c90*/  SEL R3, R0, RZ, P1 ;  /* 0x000000ff00037207 */ /* 0x000fe40000800000 */
[----:B------:R-:W-:Y:S01]  /*5ca0*/  LOP3.LUT R0, R9, R4, RZ, 0x3c, !PT ;  /* 0x0000000409007212 */ /* 0x000fe200078e3cff */
[----:B-1----:R-:W-:Y:S06]  /*5cb0*/  @!P0 BRA `(.L_x_120) ;  /* 0x0000000000c48947 */ /* 0x002fec0003800000 */
.L_x_131:
[----:B------:R-:W-:Y:S01]  /*5cc0*/  IMAD R3, R3, 0x8, R2 ;  /* 0x0000000803037824 */ /* 0x000fe200078e0202 */
[----:B------:R-:W-:-:S07]  /*5cd0*/  SHF.L.U32 R0, R0, 0x1f, RZ ;  /* 0x0000001f00007819 */ /* 0x000fce00000006ff */
.L_x_121:
[----:B--2---:R2:W3:Y:S02]  /*5ce0*/  SYNCS.PHASECHK.TRANS64.TRYWAIT P0, [R3+URZ], R0 ;  /* 0x00000000030075a7 */ /* 0x0044e4000800017f */
[----:B---3--:R-:W-:Y:S05]  /*5cf0*/  @!P0 NANOSLEEP.SYNCS 0x989680 ;  /* 0x009896800000895d */ /* 0x008fea0003900000 */
[----:B------:R-:W3:Y:S02]  /*5d00*/  @!P0 SYNCS.PHASECHK.TRANS64 P0, [R3+URZ], R0 ;  /* 0x00000000030085a7 */ /* 0x000ee4000800007f */
[----:B---3--:R-:W-:Y:S05]  /*5d10*/  @!P0 BRA `(.L_x_121) ;  /* 0xfffffffc00f08947 */ /* 0x008fea000383ffff */
.L_x_116:
[----:B------:R-:W-:Y:S05]  /*5d20*/  BSYNC B0 ;  /* 0x0000000000007941 */ /* 0x000fea0003800000 */
.L_x_115:
[----:B------:R-:W-:Y:S05]  /*5d30*/  EXIT ;  /* 0x000000000000794d */ /* 0x000fea0003800000 */
.L_x_21:
[----:B---3--:R3:W4:Y:S02]  /*5d40*/  SYNCS.PHASECHK.TRANS64.TRYWAIT P1, [R3+URZ], R0 ;  /* 0x00000000030075a7 */ /* 0x008724000802017f */
[----:B----4-:R-:W-:Y:S05]  /*5d50*/  @!P1 NANOSLEEP.SYNCS 0x989680 ;  /* 0x009896800000995d */ /* 0x010fea0003900000 */
[----:B------:R-:W4:Y:S02]  /*5d60*/  @!P1 SYNCS.PHASECHK.TRANS64 P1, [R3+URZ], R0 ;  /* 0x00000000030095a7 */ /* 0x000f24000802007f */
[----:B----4-:R-:W-:Y:S05]  /*5d70*/  @!P1 BRA `(.L_x_21) ;  /* 0xfffffffc00f09947 */ /* 0x010fea000383ffff */
[----:B------:R-:W-:Y:S05]  /*5d80*/  BRA `(.L_x_20) ;  /* 0xffffffb400e07947 */ /* 0x000fea000383ffff */
.L_x_26:
[----:B-1----:R1:W2:Y:S02]  /*5d90*/  SYNCS.PHASECHK.TRANS64.TRYWAIT P1, [R5+URZ], R4 ;  /* 0x00000004050075a7 */ /* 0x0022a4000802017f */
[----:B--2---:R-:W-:Y:S05]  /*5da0*/  @!P1 NANOSLEEP.SYNCS 0x989680 ;  /* 0x009896800000995d */ /* 0x004fea0003900000 */
[----:B------:R-:W2:Y:S02]  /*5db0*/  @!P1 SYNCS.PHASECHK.TRANS64 P1, [R5+URZ], R4 ;  /* 0x00000004050095a7 */ /* 0x000ea4000802007f */
[----:B--2---:R-:W-:Y:S05]  /*5dc0*/  @!P1 BRA `(.L_x_26) ;  /* 0xfffffffc00f09947 */ /* 0x004fea000383ffff */
[----:B------:R-:W-:Y:S05]  /*5dd0*/  BRA `(.L_x_25) ;  /* 0xffffffb800907947 */ /* 0x000fea000383ffff */
.L_x_103:
[----:B------:R-:W-:Y:S01]  /*5de0*/  BSSY B1, `(.L_x_122) ;  /* 0x0000006000017945 */ /* 0x000fe20003800000 */
[----:B------:R-:W-:-:S07]  /*5df0*/  IMAD.MOV.U32 R15, RZ, RZ, -0x1 ;  /* 0xffffffffff0f7424 */ /* 0x000fce00078e00ff */
[----:B------:R-:W-:Y:S05]  /*5e00*/  WARPSYNC.COLLECTIVE R15, `(.L_x_123) ;  /* 0x000000000f0c7348 */ /* 0x000fea0003c00000 */
[----:B------:R-:W-:Y:S02]  /*5e10*/  ELECT P6, UR62, PT ;  /* 0x00000000003e782f */ /* 0x000fe400038c0000 */
[----:B------:R-:W-:Y:S01]  /*5e20*/  MOV R14, UR62 ;  /* 0x0000003e000e7c02 */ /* 0x000fe20008000f00 */
[----:B------:R-:W-:Y:S10]  /*5e30*/  ENDCOLLECTIVE ;  /* 0x000000000000791b */ /* 0x000ff40003800000 */
.L_x_123:
[----:B------:R-:W-:Y:S05]  /*5e40*/  BSYNC B1 ;  /* 0x0000000000017941 */ /* 0x000fea0003800000 */
.L_x_122:
[----:B------:R-:W-:Y:S05]  /*5e50*/  BRA `(.L_x_124) ;  /* 0xfffffff0003c7947 */ /* 0x000fea000383ffff */
.L_x_106:
[----:B0-----:R0:W1:Y:S02]  /*5e60*/  SYNCS.PHASECHK.TRANS64.TRYWAIT P0, [R20+URZ+0x20], R7 ;  /* 0x00002007140075a7 */ /* 0x001064000800017f */
[----:B-1----:R-:W-:Y:S05]  /*5e70*/  @!P0 NANOSLEEP.SYNCS 0x989680 ;  /* 0x009896800000895d */ /* 0x002fea0003900000 */
[----:B------:R-:W1:Y:S02]  /*5e80*/  @!P0 SYNCS.PHASECHK.TRANS64 P0, [R20+URZ+0x20], R7 ;  /* 0x00002007140085a7 */ /* 0x000e64000800007f */
[----:B-1----:R-:W-:Y:S05]  /*5e90*/  @!P0 BRA `(.L_x_106) ;  /* 0xfffffffc00f08947 */ /* 0x002fea000383ffff */
[----:B------:R-:W-:Y:S05]  /*5ea0*/  BRA `(.L_x_125) ;  /* 0xfffffff000747947 */ /* 0x000fea000383ffff */
.L_x_114:
[----:B------:R-:W-:Y:S01]  /*5eb0*/  BSSY B0, `(.L_x_126) ;  /* 0x0000006000007945 */ /* 0x000fe20003800000 */
[----:B------:R-:W-:-:S07]  /*5ec0*/  IMAD.MOV.U32 R15, RZ, RZ, -0x1 ;  /* 0xffffffffff0f7424 */ /* 0x000fce00078e00ff */
[----:B------:R-:W-:Y:S05]  /*5ed0*/  WARPSYNC.COLLECTIVE R15, `(.L_x_127) ;  /* 0x000000000f0c7348 */ /* 0x000fea0003c00000 */
[----:B------:R-:W-:Y:S02]  /*5ee0*/  ELECT P6, UR62, PT ;  /* 0x00000000003e782f */ /* 0x000fe400038c0000 */
[----:B------:R-:W-:Y:S01]  /*5ef0*/  MOV R14, UR62 ;  /* 0x0000003e000e7c02 */ /* 0x000fe20008000f00 */
[----:B------:R-:W-:Y:S10]  /*5f00*/  ENDCOLLECTIVE ;  /* 0x000000000000791b */ /* 0x000ff40003800000 */
.L_x_127:
[----:B------:R-:W-:Y:S05]  /*5f10*/  BSYNC B0 ;  /* 0x0000000000007941 */ /* 0x000fea0003800000 */
.L_x_126:
[----:B------:R-:W-:Y:S05]  /*5f20*/  BRA `(.L_x_128) ;  /* 0xfffffff800d07947 */ /* 0x000fea000383ffff */
.L_x_118:
[----:B0-----:R0:W1:Y:S02]  /*5f30*/  SYNCS.PHASECHK.TRANS64.TRYWAIT P0, [R7+URZ], R4 ;  /* 0x00000004070075a7 */ /* 0x001064000800017f */
[----:B-1----:R-:W-:Y:S05]  /*5f40*/  @!P0 NANOSLEEP.SYNCS 0x989680 ;  /* 0x009896800000895d */ /* 0x002fea0003900000 */
[----:B------:R-:W1:Y:S02]  /*5f50*/  @!P0 SYNCS.PHASECHK.TRANS64 P0, [R7+URZ], R4 ;  /* 0x00000004070085a7 */ /* 0x000e64000800007f */
[----:B-1----:R-:W-:Y:S05]  /*5f60*/  @!P0 BRA `(.L_x_118) ;  /* 0xfffffffc00f08947 */ /* 0x002fea000383ffff */
[----:B------:R-:W-:Y:S05]  /*5f70*/  BRA `(.L_x_129) ;  /* 0xfffffffc00107947 */ /* 0x000fea000383ffff */
.L_x_119:
[----:B0-----:R0:W1:Y:S02]  /*5f80*/  SYNCS.PHASECHK.TRANS64.TRYWAIT P0, [R8+URZ], R5 ;  /* 0x00000005080075a7 */ /* 0x001064000800017f */
[----:B-1----:R-:W-:Y:S05]  /*5f90*/  @!P0 NANOSLEEP.SYNCS 0x989680 ;  /* 0x009896800000895d */ /* 0x002fea0003900000 */
[----:B------:R-:W1:Y:S02]  /*5fa0*/  @!P0 SYNCS.PHASECHK.TRANS64 P0, [R8+URZ], R5 ;  /* 0x00000005080085a7 */ /* 0x000e64000800007f */
[----:B-1----:R-:W-:Y:S05]  /*5fb0*/  @!P0 BRA `(.L_x_119) ;  /* 0xfffffffc00f08947 */ /* 0x002fea000383ffff */
[----:B------:R-:W-:Y:S05]  /*5fc0*/  BRA `(.L_x_130) ;  /* 0xfffffffc00207947 */ /* 0x000fea000383ffff */
.L_x_120:
[----:B-1----:R1:W2:Y:S02]  /*5fd0*/  SYNCS.PHASECHK.TRANS64.TRYWAIT P0, [R11+URZ], R6 ;  /* 0x000000060b0075a7 */ /* 0x0022a4000800017f */
[----:B--2---:R-:W-:Y:S05]  /*5fe0*/  @!P0 NANOSLEEP.SYNCS 0x989680 ;  /* 0x009896800000895d */ /* 0x004fea0003900000 */
[----:B------:R-:W2:Y:S02]  /*5ff0*/  @!P0 SYNCS.PHASECHK.TRANS64 P0, [R11+URZ], R6 ;  /* 0x000000060b0085a7 */ /* 0x000ea4000800007f */
[----:B--2---:R-:W-:Y:S05]  /*6000*/  @!P0 BRA `(.L_x_120) ;  /* 0xfffffffc00f08947 */ /* 0x004fea000383ffff */
[----:B------:R-:W-:Y:S05]  /*6010*/  BRA `(.L_x_131) ;  /* 0xfffffffc00287947 */ /* 0x000fea000383ffff */
.L_x_132:
[----:B------:R-:W-:-:S00]  /*6020*/  BRA `(.L_x_132) ;  /* 0xfffffffc00fc7947 */ /* 0x000fc0000383ffff */
[----:B------:R-:W-:-:S00]  /*6030*/  NOP ;  /* 0x0000000000007918 */ /* 0x000fc00000000000 */
        /* <DEDUP_REMOVED lines=12> */
.L_x_133:


//--------------------- .nv.global.init           --------------------------
	.section	.nv.global.init,"aw",@progbits
.nv.global.init:
	.type		$str$22,@object
	.size		$str$22,($str$23 - $str$22)
$str$22:
        /*0000*/ 	.byte	0x6b, 0x5f, 0x74, 0x69, 0x6c, 0x65, 0x5f, 0x63, 0x6f, 0x75, 0x6e, 0x74, 0x20, 0x3e, 0x3d, 0x20
        /*0010*/ 	.byte	0x31, 0x00
	.type		$str$23,@object
	.size		$str$23,(__unnamed_1 - $str$23)
$str$23:
        /*0012*/ 	.byte	0x2f, 0x74, 0x6d, 0x70, 0x2f, 0x63, 0x75, 0x74, 0x6c, 0x61, 0x73, 0x73, 0x5f, 0x73, 0x77, 0x65
        /*0022*/ 	.byte	0x65, 0x70, 0x5f, 0x73, 0x72, 0x63, 0x2f, 0x69, 0x6e, 0x63, 0x6c, 0x75, 0x64, 0x65, 0x2f, 0x63
        /*0032*/ 	.byte	0x75, 0x74, 0x6c, 0x61, 0x73, 0x73, 0x2f, 0x67, 0x65, 0x6d, 0x6d, 0x2f, 0x63, 0x6f, 0x6c, 0x6c
        /*0042*/ 	.byte	0x65, 0x63, 0x74, 0x69, 0x76, 0x65, 0x2f, 0x73, 0x6d, 0x39, 0x30, 0x5f, 0x6d, 0x6d, 0x61, 0x5f
        /*0052*/ 	.byte	0x74, 0x6d, 0x61, 0x5f, 0x67, 0x6d, 0x6d, 0x61, 0x5f, 0x73, 0x73, 0x5f, 0x77, 0x61, 0x72, 0x70
        /*0062*/ 	.byte	0x73, 0x70, 0x65, 0x63, 0x69, 0x61, 0x6c, 0x69, 0x7a, 0x65, 0x64, 0x2e, 0x68, 0x70, 0x70, 0x00
	.type		__unnamed_1,@object
	.size		__unnamed_1,(.L_0 - __unnamed_1)
__unnamed_1:
        /*0072*/ 	.byte	0x76, 0x6f, 0x69, 0x64, 0x20, 0x63, 0x75, 0x74, 0x6c, 0x61, 0x73, 0x73, 0x3a, 0x3a, 0x67, 0x65
        /* <DEDUP_REMOVED lines=180> */
        /*0bc2*/ 	.byte	0x5d, 0x00
.L_0:


//--------------------- .nv.shared._ZN7cutlass13device_kernelINS_4gemm6kernel13GemmUniversalIN4cute5tupleIJiiiiEEENS1_10collective13CollectiveMmaINS1_34MainloopSm90TmaGmmaWarpSpecializedILi4ENS5_IJNS4_1CILi2EEENSA_ILi1EEESC_EEENS1_35KernelTmaWarpSpecializedCooperativeEEENS5_IJNSA_ILi128EEENSA_ILi64EEENSA_ILi32EEEEEENS_6half_tENS5_IJlSC_lEEESK_SL_NS4_8TiledMMAINS4_8MMA_AtomIJNS4_4SM904GMMA25MMA_64x64x16_F32F16F16_SSILNSP_5MajorE0ELSR_0ELNSP_7ScaleInE1ELSS_1EEEEEENS4_6LayoutISD_NS5_IJSC_NSA_ILi0EEESW_EEEEENS5_IJNS4_10UnderscoreESZ_SZ_EEEEENS4_13SM90_TMA_LOADENS4_14ComposedLayoutINS4_7SwizzleILi2ELi4ELi3EEENS4_18smem_ptr_flag_bitsILi16EEENSV_INS5_IJNSA_ILi8EEESI_EEENS5_IJSI_SC_EEEEEEEvNS4_8identityENS4_23SM90_TMA_LOAD_MULTICASTES1C_vS1D_EENS_8epilogue10collective6detail29Sm90TmaWarpSpecializedAdapterINS1H_15DefaultEpilogueISK_SL_SL_NS1G_6thread17LinearCombinationISK_Li1EffLNS1L_9ScaleType4KindE0ELNS_15FloatRoundStyleE2ESK_EENS1_15EpilogueDefaultEEEEEvvEEEEvNT_6ParamsE --------------------------
	.section	.nv.shared._ZN7cutlass13device_kernelINS_4gemm6kernel13GemmUniversalIN4cute5tupleIJiiiiEEENS1_10collective13CollectiveMmaINS1_34MainloopSm90TmaGmmaWarpSpecializedILi4ENS5_IJNS4_1CILi2EEENSA_ILi1EEESC_EEENS1_35KernelTmaWarpSpecializedCooperativeEEENS5_IJNSA_ILi128EEENSA_ILi64EEENSA_ILi32EEEEEENS_6half_tENS5_IJlSC_lEEESK_SL_NS4_8TiledMMAINS4_8MMA_AtomIJNS4_4SM904GMMA25MMA_64x64x16_F32F16F16_SSILNSP_5MajorE0ELSR_0ELNSP_7ScaleInE1ELSS_1EEEEEENS4_6LayoutISD_NS5_IJSC_NSA_ILi0EEESW_EEEEENS5_IJNS4_10UnderscoreESZ_SZ_EEEEENS4_13SM90_TMA_LOADENS4_14ComposedLayoutINS4_7SwizzleILi2ELi4ELi3EEENS4_18smem_ptr_flag_bitsILi16EEENSV_INS5_IJNSA_ILi8EEESI_EEENS5_IJSI_SC_EEEEEEEvNS4_8identityENS4_23SM90_TMA_LOAD_MULTICASTES1C_vS1D_EENS_8epilogue10collective6detail29Sm90TmaWarpSpecializedAdapterINS1H_15DefaultEpilogueISK_SL_SL_NS1G_6thread17LinearCombinationISK_Li1EffLNS1L_9ScaleType4KindE0ELNS_15FloatRoundStyleE2ESK_EENS1_15EpilogueDefaultEEEEEvvEEEEvNT_6ParamsE,"aw",@nobits
	.sectionflags	@""
	.align	16
	.zero		1024


//--------------------- .nv.shared.reserved.0     --------------------------
	.section	.nv.shared.reserved.0,"aw",@nobits
	.weak		__nv_reservedSMEM_offset_0_alias
	.size		__nv_reservedSMEM_offset_0_alias, 0, 0
	.other		__nv_reservedSMEM_offset_0_alias,@"STO_CUDA_RESERVED_SHARED STV_DEFAULT"
__nv_reservedSMEM_offset_0_alias:
	.zero		0


//--------------------- .nv.global                --------------------------
	.section	.nv.global,"aw",@nobits
.nv.global:
	.type		_ZN39_INTERNAL_ab4db03a_4_k_cu_e3696e64_37514cute1_E,@object
	.size		_ZN39_INTERNAL_ab4db03a_4_k_cu_e3696e64_37514cute1_E,(_ZN39_INTERNAL_ab4db03a_4_k_cu_e3696e64_37514cuda3std3__45__cpo6cbeginE - _ZN39_INTERNAL_ab4db03a_4_k_cu_e3696e64_37514cute1_E)
_ZN39_INTERNAL_ab4db03a_4_k_cu_e3696e64_37514cute1_E:
	.zero		1
	.type		_ZN39_INTERNAL_ab4db03a_4_k_cu_e3696e64_37514cuda3std3__45__cpo6cbeginE,@object
	.size		_ZN39_INTERNAL_ab4db03a_4_k_cu_e3696e64_37514cuda3std3__45__cpo6cbeginE,(_ZN39_INTERNAL_ab4db03a_4_k_cu_e3696e64_37514cuda3std3__48in_placeE - _ZN39_INTERNAL_ab4db03a_4_k_cu_e3696e64_37514cuda3std3__45__cpo6cbeginE)
_ZN39_INTERNAL_ab4db03a_4_k_cu_e3696e64_37514cuda3std3__45__cpo6cbeginE:
	.zero		1
	.type		_ZN39_INTERNAL_ab4db03a_4_k_cu_e3696e64_37514cuda3std3__48in_placeE,@object
	.size		_ZN39_INTERNAL_ab4db03a_4_k_cu_e3696e64_37514cuda3std3__48in_placeE,(_ZN39_INTERNAL_ab4db03a_4_k_cu_e3696e64_37514cuda3std6ranges3__45__cpo9iter_moveE - _ZN39_INTERNAL_ab4db03a_4_k_cu_e3696e64_37514cuda3std3__48in_placeE)
_ZN39_INTERNAL_ab4db03a_4_k_cu_e3696e64_37514cuda3std3__48in_placeE:
	.zero		1
	.type		_ZN39_INTERNAL_ab4db03a_4_k_cu_e3696e64_37514cuda3std6ranges3__45__cpo9iter_moveE,@object
	.size		_ZN39_INTERNAL_ab4db03a_4_k_cu_e3696e64_37514cuda3std6ranges3__45__cpo9iter_moveE,(_ZN39_INTERNAL_ab4db03a_4_k_cu_e3696e64_37514cuda3std3__45__cpo5beginE - _ZN39_INTERNAL_ab4db03a_4_k_cu_e3696e64_37514cuda3std6ranges3__45__cpo9iter_moveE)
_ZN39_INTERNAL_ab4db03a_4_k_cu_e3696e64_37514cuda3std6ranges3__45__cpo9iter_moveE:
	.zero		1
	.type		_ZN39_INTERNAL_ab4db03a_4_k_cu_e3696e64_37514cuda3std3__45__cpo5beginE,@object
	.size		_ZN39_INTERNAL_ab4db03a_4_k_cu_e3696e64_37514cuda3std3__45__cpo5beginE,(_ZN39_INTERNAL_ab4db03a_4_k_cu_e3696e64_37514cuda3std3__441_GLOBAL__N__ab4db03a_4_k_cu_e3696e64_37516ignoreE - _ZN39_INTERNAL_ab4db03a_4_k_cu_e3696e64_37514cuda3std3__45__cpo5beginE)
_ZN39_INTERNAL_ab4db03a_4_k_cu_e3696e64_37514cuda3std3__45__cpo5beginE:
	.zero		1
	.type		_ZN39_INTERNAL_ab4db03a_4_k_cu_e3696e64_37514cuda3std3__441_GLOBAL__N__ab4db03a_4_k_cu_e3696e64_37516ignoreE,@object
	.size		_ZN39_INTERNAL_ab4db03a_4_k_cu_e3696e64_37514cuda3std3__441_GLOBAL__N__ab4db03a_4_k_cu_e3696e64_37516ignoreE,(_ZN39_INTERNAL_ab4db03a_4_k_cu_e3696e64_37514cute7productE - _ZN39_INTERNAL_ab4db03a_4_k_cu_e3696e64_37514cuda3std3__441_GLOBAL__N__ab4db03a_4_k_cu_e3696e64_37516ignoreE)
_ZN39_INTERNAL_ab4db03a_4_k_cu_e3696e64_37514cuda3std3__441_GLOBAL__N__ab4db03a_4_k_cu_e3696e64_37516ignoreE:
	.zero		1
	.type		_ZN39_INTERNAL_ab4db03a_4_k_cu_e3696e64_37514cute7productE,@object
	.size		_ZN39_INTERNAL_ab4db03a_4_k_cu_e3696e64_37514cute7productE,(_ZN39_INTERNAL_ab4db03a_4_k_cu_e3696e64_37514cuda3std3__45__cpo3endE - _ZN39_INTERNAL_ab4db03a_4_k_cu_e3696e64_37514cute7productE)
_ZN39_INTERNAL_ab4db03a_4_k_cu_e3696e64_37514cute7productE:
	.zero		1
	.type		_ZN39_INTERNAL_ab4db03a_4_k_cu_e3696e64_37514cuda3std3__45__cpo3endE,@object
	.size		_ZN39_INTERNAL_ab4db03a_4_k_cu_e3696e64_37514cuda3std3__45__cpo3endE,(_ZN39_INTERNAL_ab4db03a_4_k_cu_e3696e64_37514cuda3std3__419piecewise_constructE - _ZN39_INTERNAL_ab4db03a_4_k_cu_e3696e64_37514cuda3std3__45__cpo3endE)
_ZN39_INTERNAL_ab4db03a_4_k_cu_e3696e64_37514cuda3std3__45__cpo3endE:
	.zero		1
	.type		_ZN39_INTERNAL_ab4db03a_4_k_cu_e3696e64_37514cuda3std3__419piecewise_constructE,@object
	.size		_ZN39_INTERNAL_ab4db03a_4_k_cu_e3696e64_37514cuda3std3__419piecewise_constructE,(_ZN39_INTERNAL_ab4db03a_4_k_cu_e3696e64_37514cuda3std3__45__cpo4cendE - _ZN39_INTERNAL_ab4db03a_4_k_cu_e3696e64_37514cuda3std3__419piecewise_constructE)
_ZN39_INTERNAL_ab4db03a_4_k_cu_e3696e64_37514cuda3std3__419piecewise_constructE:
	.zero		1
	.type		_ZN39_INTERNAL_ab4db03a_4_k_cu_e3696e64_37514cuda3std3__45__cpo4cendE,@object
	.size		_ZN39_INTERNAL_ab4db03a_4_k_cu_e3696e64_37514cuda3std3__45__cpo4cendE,(_ZN39_INTERNAL_ab4db03a_4_k_cu_e3696e64_37514cuda3std6ranges3__45__cpo4swapE - _ZN39_INTERNAL_ab4db03a_4_k_cu_e3696e64_37514cuda3std3__45__cpo4cendE)
_ZN39_INTERNAL_ab4db03a_4_k_cu_e3696e64_37514cuda3std3__45__cpo4cendE:
	.zero		1
	.type		_ZN39_INTERNAL_ab4db03a_4_k_cu_e3696e64_37514cuda3std6ranges3__45__cpo4swapE,@object
	.size		_ZN39_INTERNAL_ab4db03a_4_k_cu_e3696e64_37514cuda3std6ranges3__45__cpo4swapE,(.L_8 - _ZN39_INTERNAL_ab4db03a_4_k_cu_e3696e64_37514cuda3std6ranges3__45__cpo4swapE)
_ZN39_INTERNAL_ab4db03a_4_k_cu_e3696e64_37514cuda3std6ranges3__45__cpo4swapE:
	.zero		1
.L_8:


//--------------------- .nv.constant0._ZN7cutlass13device_kernelINS_4gemm6kernel13GemmUniversalIN4cute5tupleIJiiiiEEENS1_10collective13CollectiveMmaINS1_34MainloopSm90TmaGmmaWarpSpecializedILi4ENS5_IJNS4_1CILi2EEENSA_ILi1EEESC_EEENS1_35KernelTmaWarpSpecializedCooperativeEEENS5_IJNSA_ILi128EEENSA_ILi64EEENSA_ILi32EEEEEENS_6half_tENS5_IJlSC_lEEESK_SL_NS4_8TiledMMAINS4_8MMA_AtomIJNS4_4SM904GMMA25MMA_64x64x16_F32F16F16_SSILNSP_5MajorE0ELSR_0ELNSP_7ScaleInE1ELSS_1EEEEEENS4_6LayoutISD_NS5_IJSC_NSA_ILi0EEESW_EEEEENS5_IJNS4_10UnderscoreESZ_SZ_EEEEENS4_13SM90_TMA_LOADENS4_14ComposedLayoutINS4_7SwizzleILi2ELi4ELi3EEENS4_18smem_ptr_flag_bitsILi16EEENSV_INS5_IJNSA_ILi8EEESI_EEENS5_IJSI_SC_EEEEEEEvNS4_8identityENS4_23SM90_TMA_LOAD_MULTICASTES1C_vS1D_EENS_8epilogue10collective6detail29Sm90TmaWarpSpecializedAdapterINS1H_15DefaultEpilogueISK_SL_SL_NS1G_6thread17LinearCombinationISK_Li1EffLNS1L_9ScaleType4KindE0ELNS_15FloatRoundStyleE2ESK_EENS1_15EpilogueDefaultEEEEEvvEEEEvNT_6ParamsE --------------------------
	.section	.nv.constant0._ZN7cutlass13device_kernelINS_4gemm6kernel13GemmUniversalIN4cute5tupleIJiiiiEEENS1_10collective13CollectiveMmaINS1_34MainloopSm90TmaGmmaWarpSpecializedILi4ENS5_IJNS4_1CILi2EEENSA_ILi1EEESC_EEENS1_35KernelTmaWarpSpecializedCooperativeEEENS5_IJNSA_ILi128EEENSA_ILi64EEENSA_ILi32EEEEEENS_6half_tENS5_IJlSC_lEEESK_SL_NS4_8TiledMMAINS4_8MMA_AtomIJNS4_4SM904GMMA25MMA_64x64x16_F32F16F16_SSILNSP_5MajorE0ELSR_0ELNSP_7ScaleInE1ELSS_1EEEEEENS4_6LayoutISD_NS5_IJSC_NSA_ILi0EEESW_EEEEENS5_IJNS4_10UnderscoreESZ_SZ_EEEEENS4_13SM90_TMA_LOADENS4_14ComposedLayoutINS4_7SwizzleILi2ELi4ELi3EEENS4_18smem_ptr_flag_bitsILi16EEENSV_INS5_IJNSA_ILi8EEESI_EEENS5_IJSI_SC_EEEEEEEvNS4_8identityENS4_23SM90_TMA_LOAD_MULTICASTES1C_vS1D_EENS_8epilogue10collective6detail29Sm90TmaWarpSpecializedAdapterINS1H_15DefaultEpilogueISK_SL_SL_NS1G_6thread17LinearCombinationISK_Li1EffLNS1L_9ScaleType4KindE0ELNS_15FloatRoundStyleE2ESK_EENS1_15EpilogueDefaultEEEEEvvEEEEvNT_6ParamsE,"a",@progbits
	.sectionflags	@""
	.align	4
.nv.constant0._ZN7cutlass13device_kernelINS_4gemm6kernel13GemmUniversalIN4cute5tupleIJiiiiEEENS1_10collective13CollectiveMmaINS1_34MainloopSm90TmaGmmaWarpSpecializedILi4ENS5_IJNS4_1CILi2EEENSA_ILi1EEESC_EEENS1_35KernelTmaWarpSpecializedCooperativeEEENS5_IJNSA_ILi128EEENSA_ILi64EEENSA_ILi32EEEEEENS_6half_tENS5_IJlSC_lEEESK_SL_NS4_8TiledMMAINS4_8MMA_AtomIJNS4_4SM904GMMA25MMA_64x64x16_F32F16F16_SSILNSP_5MajorE0ELSR_0ELNSP_7ScaleInE1ELSS_1EEEEEENS4_6LayoutISD_NS5_IJSC_NSA_ILi0EEESW_EEEEENS5_IJNS4_10UnderscoreESZ_SZ_EEEEENS4_13SM90_TMA_LOADENS4_14ComposedLayoutINS4_7SwizzleILi2ELi4ELi3EEENS4_18smem_ptr_flag_bitsILi16EEENSV_INS5_IJNSA_ILi8EEESI_EEENS5_IJSI_SC_EEEEEEEvNS4_8identityENS4_23SM90_TMA_LOAD_MULTICASTES1C_vS1D_EENS_8epilogue10collective6detail29Sm90TmaWarpSpecializedAdapterINS1H_15DefaultEpilogueISK_SL_SL_NS1G_6thread17LinearCombinationISK_Li1EffLNS1L_9ScaleType4KindE0ELNS_15FloatRoundStyleE2ESK_EENS1_15EpilogueDefaultEEEEEvvEEEEvNT_6ParamsE:
	.zero		1664


//--------------------- SYMBOLS --------------------------

	.type		.nv.reservedSmem.offset0,@object
	.size		.nv.reservedSmem.offset0,0x4
	.type		__assertfail,@function
